	.target	sm_103a

	.elftype	@"ET_EXEC"


//--------------------- .note.nv.tkinfo           --------------------------
	.section	.note.nv.tkinfo,"",@"SHT_NOTE"
	.sectionflags	@"SHF_NOTE_NV_TKINFO"
	.tkinfo
        /*0018*/ 	.word	0x00000002
        /*0030*/ 	.string	""
        /*0030*/ 	.string	"ptxas"
        /*0030*/ 	.string	"Cuda compilation tools, release 13.0, V13.0.88"
        /*0030*/ 	.string	"Build cuda_13.0.r13.0/compiler.36424714_0"
        /*0030*/ 	.string	"-arch sm_103a -m 64 "



//--------------------- .note.nv.cuinfo           --------------------------
	.section	.note.nv.cuinfo,"",@"SHT_NOTE"
	.sectionflags	@"SHF_NOTE_NV_CUINFO"
        /*0018*/ 	.short	0x0002
        /*001a*/ 	.short	0x0067
        /*001c*/ 	.short	0x0082
	.zero		2


//--------------------- .nv.info                  --------------------------
	.section	.nv.info,"",@"SHT_CUDA_INFO"
	.align	4


	//----- nvinfo : EIATTR_REGCOUNT
	.align		4
        /*0000*/ 	.byte	0x04, 0x2f
        /*0002*/ 	.short	(.L_12 - .L_11)
	.align		4
.L_11:
        /*0004*/ 	.word	index@(_ZN7cutlass13device_kernelIN5flash11enable_sm90INS1_16FlashAttnFwdSm90INS1_25CollectiveMainloopFwdSm90ILi2EN4cute5tupleIJNS5_1CILi1EEES8_S8_EEENS6_IJNS7_ILi128EEENS7_ILi80EEENS7_ILi256EEEEEELi256ENS_6half_tEfNS_4arch4Sm90ELb1ELb0ELb0ELb1ELb1ELb1ELb0ELb1ELb1ELb1ELb1ELb0EEENS1_21CollectiveEpilogueFwdINS6_IJSA_SC_SB_EEES9_SE_SG_Li256ELb1ELb1ELb1ELb0EEENS1_36VarlenDynamicPersistentTileSchedulerILi128ELi80ELi256ELi128ELb1ELb1ELb1ELb1ELb1ELb1EEEEEEEEEvNT_6ParamsE)
        /*0008*/ 	.word	0x00000004


	//----- nvinfo : EIATTR_FRAME_SIZE
	.align		4
.L_12:
        /*000c*/ 	.byte	0x04, 0x11
        /*000e*/ 	.short	(.L_14 - .L_13)
	.align		4
.L_13:
        /*0010*/ 	.word	index@(_ZN7cutlass13device_kernelIN5flash11enable_sm90INS1_16FlashAttnFwdSm90INS1_25CollectiveMainloopFwdSm90ILi2EN4cute5tupleIJNS5_1CILi1EEES8_S8_EEENS6_IJNS7_ILi128EEENS7_ILi80EEENS7_ILi256EEEEEELi256ENS_6half_tEfNS_4arch4Sm90ELb1ELb0ELb0ELb1ELb1ELb1ELb0ELb1ELb1ELb1ELb1ELb0EEENS1_21CollectiveEpilogueFwdINS6_IJSA_SC_SB_EEES9_SE_SG_Li256ELb1ELb1ELb1ELb0EEENS1_36VarlenDynamicPersistentTileSchedulerILi128ELi80ELi256ELi128ELb1ELb1ELb1ELb1ELb1ELb1EEEEEEEEEvNT_6ParamsE)
        /*0014*/ 	.word	0x00000000


	//----- nvinfo : EIATTR_REGCOUNT
	.align		4
.L_14:
        /*0018*/ 	.byte	0x04, 0x2f
        /*001a*/ 	.short	(.L_16 - .L_15)
	.align		4
.L_15:
        /*001c*/ 	.word	index@(_ZN7cutlass13device_kernelIN5flash11enable_sm90INS1_16FlashAttnFwdSm90INS1_25CollectiveMainloopFwdSm90ILi2EN4cute5tupleIJNS5_1CILi1EEES8_S8_EEENS6_IJNS7_ILi128EEENS7_ILi80EEENS7_ILi256EEEEEELi256ENS_6half_tEfNS_4arch4Sm90ELb1ELb0ELb0ELb1ELb1ELb0ELb0ELb1ELb1ELb1ELb1ELb0EEENS1_21CollectiveEpilogueFwdINS6_IJSA_SC_SB_EEES9_SE_SG_Li256ELb1ELb1ELb1ELb0EEENS1_36VarlenDynamicPersistentTileSchedulerILi128ELi80ELi256ELi128ELb1ELb1ELb1ELb1ELb1ELb1EEEEEEEEEvNT_6ParamsE)
        /*0020*/ 	.word	0x00000004


	//----- nvinfo : EIATTR_FRAME_SIZE
	.align		4
.L_16:
        /*0024*/ 	.byte	0x04, 0x11
        /*0026*/ 	.short	(.L_18 - .L_17)
	.align		4
.L_17:
        /*0028*/ 	.word	index@(_ZN7cutlass13device_kernelIN5flash11enable_sm90INS1_16FlashAttnFwdSm90INS1_25CollectiveMainloopFwdSm90ILi2EN4cute5tupleIJNS5_1CILi1EEES8_S8_EEENS6_IJNS7_ILi128EEENS7_ILi80EEENS7_ILi256EEEEEELi256ENS_6half_tEfNS_4arch4Sm90ELb1ELb0ELb0ELb1ELb1ELb0ELb0ELb1ELb1ELb1ELb1ELb0EEENS1_21CollectiveEpilogueFwdINS6_IJSA_SC_SB_EEES9_SE_SG_Li256ELb1ELb1ELb1ELb0EEENS1_36VarlenDynamicPersistentTileSchedulerILi128ELi80ELi256ELi128ELb1ELb1ELb1ELb1ELb1ELb1EEEEEEEEEvNT_6ParamsE)
        /*002c*/ 	.word	0x00000000


	//----- nvinfo : EIATTR_REGCOUNT
	.align		4
.L_18:
        /*0030*/ 	.byte	0x04, 0x2f
        /*0032*/ 	.short	(.L_20 - .L_19)
	.align		4
.L_19:
        /*0034*/ 	.word	index@(_ZN7cutlass13device_kernelIN5flash11enable_sm90INS1_16FlashAttnFwdSm90INS1_25CollectiveMainloopFwdSm90ILi2EN4cute5tupleIJNS5_1CILi1EEES8_S8_EEENS6_IJNS7_ILi128EEENS7_ILi80EEENS7_ILi256EEEEEELi256ENS_6half_tEfNS_4arch4Sm90ELb1ELb0ELb0ELb0ELb1ELb0ELb0ELb1ELb1ELb1ELb1ELb0EEENS1_21CollectiveEpilogueFwdINS6_IJSA_SC_SB_EEES9_SE_SG_Li256ELb0ELb1ELb1ELb0EEENS1_19SingleTileSchedulerILb0ELb1ELb1ELi128EEEEEEEEEvNT_6ParamsE)
        /*0038*/ 	.word	0x00000004


	//----- nvinfo : EIATTR_FRAME_SIZE
	.align		4
.L_20:
        /*003c*/ 	.byte	0x04, 0x11
        /*003e*/ 	.short	(.L_22 - .L_21)
	.align		4
.L_21:
        /*0040*/ 	.word	index@(_ZN7cutlass13device_kernelIN5flash11enable_sm90INS1_16FlashAttnFwdSm90INS1_25CollectiveMainloopFwdSm90ILi2EN4cute5tupleIJNS5_1CILi1EEES8_S8_EEENS6_IJNS7_ILi128EEENS7_ILi80EEENS7_ILi256EEEEEELi256ENS_6half_tEfNS_4arch4Sm90ELb1ELb0ELb0ELb0ELb1ELb0ELb0ELb1ELb1ELb1ELb1ELb0EEENS1_21CollectiveEpilogueFwdINS6_IJSA_SC_SB_EEES9_SE_SG_Li256ELb0ELb1ELb1ELb0EEENS1_19SingleTileSchedulerILb0ELb1ELb1ELi128EEEEEEEEEvNT_6ParamsE)
        /*0044*/ 	.word	0x00000000


	//----- nvinfo : EIATTR_REGCOUNT
	.align		4
.L_22:
        /*0048*/ 	.byte	0x04, 0x2f
        /*004a*/ 	.short	(.L_24 - .L_23)
	.align		4
.L_23:
        /*004c*/ 	.word	index@(_ZN7cutlass13device_kernelIN5flash11enable_sm90INS1_16FlashAttnFwdSm90INS1_25CollectiveMainloopFwdSm90ILi2EN4cute5tupleIJNS5_1CILi1EEES8_S8_EEENS6_IJNS7_ILi128EEENS7_ILi64EEENS7_ILi256EEEEEELi256ENS_6half_tEfNS_4arch4Sm90ELb0ELb1ELb0ELb1ELb1ELb1ELb0ELb1ELb1ELb1ELb1ELb0EEENS1_21CollectiveEpilogueFwdINS6_IJSA_SC_SB_EEES9_SE_SG_Li256ELb1ELb1ELb1ELb0EEENS1_36VarlenDynamicPersistentTileSchedulerILi128ELi64ELi256ELi128ELb1ELb1ELb1ELb1ELb0ELb1EEEEEEEEEvNT_6ParamsE)
        /*0050*/ 	.word	0x00000004


	//----- nvinfo : EIATTR_FRAME_SIZE
	.align		4
.L_24:
        /*0054*/ 	.byte	0x04, 0x11
        /*0056*/ 	.short	(.L_26 - .L_25)
	.align		4
.L_25:
        /*0058*/ 	.word	index@(_ZN7cutlass13device_kernelIN5flash11enable_sm90INS1_16FlashAttnFwdSm90INS1_25CollectiveMainloopFwdSm90ILi2EN4cute5tupleIJNS5_1CILi1EEES8_S8_EEENS6_IJNS7_ILi128EEENS7_ILi64EEENS7_ILi256EEEEEELi256ENS_6half_tEfNS_4arch4Sm90ELb0ELb1ELb0ELb1ELb1ELb1ELb0ELb1ELb1ELb1ELb1ELb0EEENS1_21CollectiveEpilogueFwdINS6_IJSA_SC_SB_EEES9_SE_SG_Li256ELb1ELb1ELb1ELb0EEENS1_36VarlenDynamicPersistentTileSchedulerILi128ELi64ELi256ELi128ELb1ELb1ELb1ELb1ELb0ELb1EEEEEEEEEvNT_6ParamsE)
        /*005c*/ 	.word	0x00000000


	//----- nvinfo : EIATTR_REGCOUNT
	.align		4
.L_26:
        /*0060*/ 	.byte	0x04, 0x2f
        /*0062*/ 	.short	(.L_28 - .L_27)
	.align		4
.L_27:
        /*0064*/ 	.word	index@(_ZN7cutlass13device_kernelIN5flash11enable_sm90INS1_16FlashAttnFwdSm90INS1_25CollectiveMainloopFwdSm90ILi2EN4cute5tupleIJNS5_1CILi1EEES8_S8_EEENS6_IJNS7_ILi128EEENS7_ILi64EEENS7_ILi256EEEEEELi256ENS_6half_tEfNS_4arch4Sm90ELb0ELb1ELb0ELb1ELb1ELb0ELb0ELb1ELb1ELb1ELb1ELb0EEENS1_21CollectiveEpilogueFwdINS6_IJSA_SC_SB_EEES9_SE_SG_Li256ELb1ELb1ELb1ELb0EEENS1_36VarlenDynamicPersistentTileSchedulerILi128ELi64ELi256ELi128ELb1ELb1ELb1ELb1ELb0ELb1EEEEEEEEEvNT_6ParamsE)
        /*0068*/ 	.word	0x00000004


	//----- nvinfo : EIATTR_FRAME_SIZE
	.align		4
.L_28:
        /*006c*/ 	.byte	0x04, 0x11
        /*006e*/ 	.short	(.L_30 - .L_29)
	.align		4
.L_29:
        /*0070*/ 	.word	index@(_ZN7cutlass13device_kernelIN5flash11enable_sm90INS1_16FlashAttnFwdSm90INS1_25CollectiveMainloopFwdSm90ILi2EN4cute5tupleIJNS5_1CILi1EEES8_S8_EEENS6_IJNS7_ILi128EEENS7_ILi64EEENS7_ILi256EEEEEELi256ENS_6half_tEfNS_4arch4Sm90ELb0ELb1ELb0ELb1ELb1ELb0ELb0ELb1ELb1ELb1ELb1ELb0EEENS1_21CollectiveEpilogueFwdINS6_IJSA_SC_SB_EEES9_SE_SG_Li256ELb1ELb1ELb1ELb0EEENS1_36VarlenDynamicPersistentTileSchedulerILi128ELi64ELi256ELi128ELb1ELb1ELb1ELb1ELb0ELb1EEEEEEEEEvNT_6ParamsE)
        /*0074*/ 	.word	0x00000000


	//----- nvinfo : EIATTR_REGCOUNT
	.align		4
.L_30:
        /*0078*/ 	.byte	0x04, 0x2f
        /*007a*/ 	.short	(.L_32 - .L_31)
	.align		4
.L_31:
        /*007c*/ 	.word	index@(_ZN7cutlass13device_kernelIN5flash11enable_sm90INS1_16FlashAttnFwdSm90INS1_25CollectiveMainloopFwdSm90ILi2EN4cute5tupleIJNS5_1CILi1EEES8_S8_EEENS6_IJNS7_ILi128EEENS7_ILi64EEENS7_ILi256EEEEEELi256ENS_6half_tEfNS_4arch4Sm90ELb0ELb1ELb0ELb0ELb1ELb0ELb0ELb1ELb1ELb1ELb1ELb0EEENS1_21CollectiveEpilogueFwdINS6_IJSA_SC_SB_EEES9_SE_SG_Li256ELb0ELb1ELb1ELb0EEENS1_19SingleTileSchedulerILb0ELb1ELb1ELi128EEEEEEEEEvNT_6ParamsE)
        /*0080*/ 	.word	0x00000004


	//----- nvinfo : EIATTR_FRAME_SIZE
	.align		4
.L_32:
        /*0084*/ 	.byte	0x04, 0x11
        /*0086*/ 	.short	(.L_34 - .L_33)
	.align		4
.L_33:
        /*0088*/ 	.word	index@(_ZN7cutlass13device_kernelIN5flash11enable_sm90INS1_16FlashAttnFwdSm90INS1_25CollectiveMainloopFwdSm90ILi2EN4cute5tupleIJNS5_1CILi1EEES8_S8_EEENS6_IJNS7_ILi128EEENS7_ILi64EEENS7_ILi256EEEEEELi256ENS_6half_tEfNS_4arch4Sm90ELb0ELb1ELb0ELb0ELb1ELb0ELb0ELb1ELb1ELb1ELb1ELb0EEENS1_21CollectiveEpilogueFwdINS6_IJSA_SC_SB_EEES9_SE_SG_Li256ELb0ELb1ELb1ELb0EEENS1_19SingleTileSchedulerILb0ELb1ELb1ELi128EEEEEEEEEvNT_6ParamsE)
        /*008c*/ 	.word	0x00000000


	//----- nvinfo : EIATTR_REGCOUNT
	.align		4
.L_34:
        /*0090*/ 	.byte	0x04, 0x2f
        /*0092*/ 	.short	(.L_36 - .L_35)
	.align		4
.L_35:
        /*0094*/ 	.word	index@(_ZN7cutlass13device_kernelIN5flash11enable_sm90INS1_16FlashAttnFwdSm90INS1_25CollectiveMainloopFwdSm90ILi2EN4cute5tupleIJNS5_1CILi1EEES8_S8_EEENS6_IJNS7_ILi128EEENS7_ILi80EEENS7_ILi256EEEEEELi256ENS_6half_tEfNS_4arch4Sm90ELb0ELb0ELb0ELb1ELb1ELb1ELb0ELb1ELb1ELb1ELb1ELb0EEENS1_21CollectiveEpilogueFwdINS6_IJSA_SC_SB_EEES9_SE_SG_Li256ELb1ELb1ELb1ELb0EEENS1_36VarlenDynamicPersistentTileSchedulerILi128ELi80ELi256ELi128ELb1ELb1ELb1ELb0ELb1ELb1EEEEEEEEEvNT_6ParamsE)
        /*0098*/ 	.word	0x00000004


	//----- nvinfo : EIATTR_FRAME_SIZE
	.align		4
.L_36:
        /*009c*/ 	.byte	0x04, 0x11
        /*009e*/ 	.short	(.L_38 - .L_37)
	.align		4
.L_37:
        /*00a0*/ 	.word	index@(_ZN7cutlass13device_kernelIN5flash11enable_sm90INS1_16FlashAttnFwdSm90INS1_25CollectiveMainloopFwdSm90ILi2EN4cute5tupleIJNS5_1CILi1EEES8_S8_EEENS6_IJNS7_ILi128EEENS7_ILi80EEENS7_ILi256EEEEEELi256ENS_6half_tEfNS_4arch4Sm90ELb0ELb0ELb0ELb1ELb1ELb1ELb0ELb1ELb1ELb1ELb1ELb0EEENS1_21CollectiveEpilogueFwdINS6_IJSA_SC_SB_EEES9_SE_SG_Li256ELb1ELb1ELb1ELb0EEENS1_36VarlenDynamicPersistentTileSchedulerILi128ELi80ELi256ELi128ELb1ELb1ELb1ELb0ELb1ELb1EEEEEEEEEvNT_6ParamsE)
        /*00a4*/ 	.word	0x00000000


	//----- nvinfo : EIATTR_REGCOUNT
	.align		4
.L_38:
        /*00a8*/ 	.byte	0x04, 0x2f
        /*00aa*/ 	.short	(.L_40 - .L_39)
	.align		4
.L_39:
        /*00ac*/ 	.word	index@(_ZN7cutlass13device_kernelIN5flash11enable_sm90INS1_16FlashAttnFwdSm90INS1_25CollectiveMainloopFwdSm90ILi2EN4cute5tupleIJNS5_1CILi1EEES8_S8_EEENS6_IJNS7_ILi128EEENS7_ILi80EEENS7_ILi256EEEEEELi256ENS_6half_tEfNS_4arch4Sm90ELb0ELb0ELb0ELb1ELb1ELb0ELb0ELb1ELb1ELb1ELb1ELb0EEENS1_21CollectiveEpilogueFwdINS6_IJSA_SC_SB_EEES9_SE_SG_Li256ELb1ELb1ELb1ELb0EEENS1_36VarlenDynamicPersistentTileSchedulerILi128ELi80ELi256ELi128ELb1ELb1ELb1ELb0ELb1ELb1EEEEEEEEEvNT_6ParamsE)
        /*00b0*/ 	.word	0x00000004


	//----- nvinfo : EIATTR_FRAME_SIZE
	.align		4
.L_40:
        /*00b4*/ 	.byte	0x04, 0x11
        /*00b6*/ 	.short	(.L_42 - .L_41)
	.align		4
.L_41:
        /*00b8*/ 	.word	index@(_ZN7cutlass13device_kernelIN5flash11enable_sm90INS1_16FlashAttnFwdSm90INS1_25CollectiveMainloopFwdSm90ILi2EN4cute5tupleIJNS5_1CILi1EEES8_S8_EEENS6_IJNS7_ILi128EEENS7_ILi80EEENS7_ILi256EEEEEELi256ENS_6half_tEfNS_4arch4Sm90ELb0ELb0ELb0ELb1ELb1ELb0ELb0ELb1ELb1ELb1ELb1ELb0EEENS1_21CollectiveEpilogueFwdINS6_IJSA_SC_SB_EEES9_SE_SG_Li256ELb1ELb1ELb1ELb0EEENS1_36VarlenDynamicPersistentTileSchedulerILi128ELi80ELi256ELi128ELb1ELb1ELb1ELb0ELb1ELb1EEEEEEEEEvNT_6ParamsE)
        /*00bc*/ 	.word	0x00000000


	//----- nvinfo : EIATTR_REGCOUNT
	.align		4
.L_42:
        /*00c0*/ 	.byte	0x04, 0x2f
        /*00c2*/ 	.short	(.L_44 - .L_43)
	.align		4
.L_43:
        /*00c4*/ 	.word	index@(_ZN7cutlass13device_kernelIN5flash11enable_sm90INS1_16FlashAttnFwdSm90INS1_25CollectiveMainloopFwdSm90ILi2EN4cute5tupleIJNS5_1CILi1EEES8_S8_EEENS6_IJNS7_ILi128EEENS7_ILi80EEENS7_ILi256EEEEEELi256ENS_6half_tEfNS_4arch4Sm90ELb0ELb0ELb0ELb0ELb1ELb0ELb0ELb1ELb1ELb1ELb1ELb0EEENS1_21CollectiveEpilogueFwdINS6_IJSA_SC_SB_EEES9_SE_SG_Li256ELb0ELb1ELb1ELb0EEENS1_19SingleTileSchedulerILb0ELb1ELb1ELi128EEEEEEEEEvNT_6ParamsE)
        /*00c8*/ 	.word	0x00000004


	//----- nvinfo : EIATTR_FRAME_SIZE
	.align		4
.L_44:
        /*00cc*/ 	.byte	0x04, 0x11
        /*00ce*/ 	.short	(.L_46 - .L_45)
	.align		4
.L_45:
        /*00d0*/ 	.word	index@(_ZN7cutlass13device_kernelIN5flash11enable_sm90INS1_16FlashAttnFwdSm90INS1_25CollectiveMainloopFwdSm90ILi2EN4cute5tupleIJNS5_1CILi1EEES8_S8_EEENS6_IJNS7_ILi128EEENS7_ILi80EEENS7_ILi256EEEEEELi256ENS_6half_tEfNS_4arch4Sm90ELb0ELb0ELb0ELb0ELb1ELb0ELb0ELb1ELb1ELb1ELb1ELb0EEENS1_21CollectiveEpilogueFwdINS6_IJSA_SC_SB_EEES9_SE_SG_Li256ELb0ELb1ELb1ELb0EEENS1_19SingleTileSchedulerILb0ELb1ELb1ELi128EEEEEEEEEvNT_6ParamsE)
        /*00d4*/ 	.word	0x00000000


	//----- nvinfo : EIATTR_MIN_STACK_SIZE
	.align		4
.L_46:
        /*00d8*/ 	.byte	0x04, 0x12
        /*00da*/ 	.short	(.L_48 - .L_47)
	.align		4
.L_47:
        /*00dc*/ 	.word	index@(_ZN7cutlass13device_kernelIN5flash11enable_sm90INS1_16FlashAttnFwdSm90INS1_25CollectiveMainloopFwdSm90ILi2EN4cute5tupleIJNS5_1CILi1EEES8_S8_EEENS6_IJNS7_ILi128EEENS7_ILi80EEENS7_ILi256EEEEEELi256ENS_6half_tEfNS_4arch4Sm90ELb0ELb0ELb0ELb0ELb1ELb0ELb0ELb1ELb1ELb1ELb1ELb0EEENS1_21CollectiveEpilogueFwdINS6_IJSA_SC_SB_EEES9_SE_SG_Li256ELb0ELb1ELb1ELb0EEENS1_19SingleTileSchedulerILb0ELb1ELb1ELi128EEEEEEEEEvNT_6ParamsE)
        /*00e0*/ 	.word	0x00000000


	//----- nvinfo : EIATTR_MIN_STACK_SIZE
	.align		4
.L_48:
        /*00e4*/ 	.byte	0x04, 0x12
        /*00e6*/ 	.short	(.L_50 - .L_49)
	.align		4
.L_49:
        /*00e8*/ 	.word	index@(_ZN7cutlass13device_kernelIN5flash11enable_sm90INS1_16FlashAttnFwdSm90INS1_25CollectiveMainloopFwdSm90ILi2EN4cute5tupleIJNS5_1CILi1EEES8_S8_EEENS6_IJNS7_ILi128EEENS7_ILi80EEENS7_ILi256EEEEEELi256ENS_6half_tEfNS_4arch4Sm90ELb0ELb0ELb0ELb1ELb1ELb0ELb0ELb1ELb1ELb1ELb1ELb0EEENS1_21CollectiveEpilogueFwdINS6_IJSA_SC_SB_EEES9_SE_SG_Li256ELb1ELb1ELb1ELb0EEENS1_36VarlenDynamicPersistentTileSchedulerILi128ELi80ELi256ELi128ELb1ELb1ELb1ELb0ELb1ELb1EEEEEEEEEvNT_6ParamsE)
        /*00ec*/ 	.word	0x00000000


	//----- nvinfo : EIATTR_MIN_STACK_SIZE
	.align		4
.L_50:
        /*00f0*/ 	.byte	0x04, 0x12
        /*00f2*/ 	.short	(.L_52 - .L_51)
	.align		4
.L_51:
        /*00f4*/ 	.word	index@(_ZN7cutlass13device_kernelIN5flash11enable_sm90INS1_16FlashAttnFwdSm90INS1_25CollectiveMainloopFwdSm90ILi2EN4cute5tupleIJNS5_1CILi1EEES8_S8_EEENS6_IJNS7_ILi128EEENS7_ILi80EEENS7_ILi256EEEEEELi256ENS_6half_tEfNS_4arch4Sm90ELb0ELb0ELb0ELb1ELb1ELb1ELb0ELb1ELb1ELb1ELb1ELb0EEENS1_21CollectiveEpilogueFwdINS6_IJSA_SC_SB_EEES9_SE_SG_Li256ELb1ELb1ELb1ELb0EEENS1_36VarlenDynamicPersistentTileSchedulerILi128ELi80ELi256ELi128ELb1ELb1ELb1ELb0ELb1ELb1EEEEEEEEEvNT_6ParamsE)
        /*00f8*/ 	.word	0x00000000


	//----- nvinfo : EIATTR_MIN_STACK_SIZE
	.align		4
.L_52:
        /*00fc*/ 	.byte	0x04, 0x12
        /*00fe*/ 	.short	(.L_54 - .L_53)
	.align		4
.L_53:
        /*0100*/ 	.word	index@(_ZN7cutlass13device_kernelIN5flash11enable_sm90INS1_16FlashAttnFwdSm90INS1_25CollectiveMainloopFwdSm90ILi2EN4cute5tupleIJNS5_1CILi1EEES8_S8_EEENS6_IJNS7_ILi128EEENS7_ILi64EEENS7_ILi256EEEEEELi256ENS_6half_tEfNS_4arch4Sm90ELb0ELb1ELb0ELb0ELb1ELb0ELb0ELb1ELb1ELb1ELb1ELb0EEENS1_21CollectiveEpilogueFwdINS6_IJSA_SC_SB_EEES9_SE_SG_Li256ELb0ELb1ELb1ELb0EEENS1_19SingleTileSchedulerILb0ELb1ELb1ELi128EEEEEEEEEvNT_6ParamsE)
        /*0104*/ 	.word	0x00000000


	//----- nvinfo : EIATTR_MIN_STACK_SIZE
	.align		4
.L_54:
        /*0108*/ 	.byte	0x04, 0x12
        /*010a*/ 	.short	(.L_56 - .L_55)
	.align		4
.L_55:
        /*010c*/ 	.word	index@(_ZN7cutlass13device_kernelIN5flash11enable_sm90INS1_16FlashAttnFwdSm90INS1_25CollectiveMainloopFwdSm90ILi2EN4cute5tupleIJNS5_1CILi1EEES8_S8_EEENS6_IJNS7_ILi128EEENS7_ILi64EEENS7_ILi256EEEEEELi256ENS_6half_tEfNS_4arch4Sm90ELb0ELb1ELb0ELb1ELb1ELb0ELb0ELb1ELb1ELb1ELb1ELb0EEENS1_21CollectiveEpilogueFwdINS6_IJSA_SC_SB_EEES9_SE_SG_Li256ELb1ELb1ELb1ELb0EEENS1_36VarlenDynamicPersistentTileSchedulerILi128ELi64ELi256ELi128ELb1ELb1ELb1ELb1ELb0ELb1EEEEEEEEEvNT_6ParamsE)
        /*0110*/ 	.word	0x00000000


	//----- nvinfo : EIATTR_MIN_STACK_SIZE
	.align		4
.L_56:
        /*0114*/ 	.byte	0x04, 0x12
        /*0116*/ 	.short	(.L_58 - .L_57)
	.align		4
.L_57:
        /*0118*/ 	.word	index@(_ZN7cutlass13device_kernelIN5flash11enable_sm90INS1_16FlashAttnFwdSm90INS1_25CollectiveMainloopFwdSm90ILi2EN4cute5tupleIJNS5_1CILi1EEES8_S8_EEENS6_IJNS7_ILi128EEENS7_ILi64EEENS7_ILi256EEEEEELi256ENS_6half_tEfNS_4arch4Sm90ELb0ELb1ELb0ELb1ELb1ELb1ELb0ELb1ELb1ELb1ELb1ELb0EEENS1_21CollectiveEpilogueFwdINS6_IJSA_SC_SB_EEES9_SE_SG_Li256ELb1ELb1ELb1ELb0EEENS1_36VarlenDynamicPersistentTileSchedulerILi128ELi64ELi256ELi128ELb1ELb1ELb1ELb1ELb0ELb1EEEEEEEEEvNT_6ParamsE)
        /*011c*/ 	.word	0x00000000


	//----- nvinfo : EIATTR_MIN_STACK_SIZE
	.align		4
.L_58:
        /*0120*/ 	.byte	0x04, 0x12
        /*0122*/ 	.short	(.L_60 - .L_59)
	.align		4
.L_59:
        /*0124*/ 	.word	index@(_ZN7cutlass13device_kernelIN5flash11enable_sm90INS1_16FlashAttnFwdSm90INS1_25CollectiveMainloopFwdSm90ILi2EN4cute5tupleIJNS5_1CILi1EEES8_S8_EEENS6_IJNS7_ILi128EEENS7_ILi80EEENS7_ILi256EEEEEELi256ENS_6half_tEfNS_4arch4Sm90ELb1ELb0ELb0ELb0ELb1ELb0ELb0ELb1ELb1ELb1ELb1ELb0EEENS1_21CollectiveEpilogueFwdINS6_IJSA_SC_SB_EEES9_SE_SG_Li256ELb0ELb1ELb1ELb0EEENS1_19SingleTileSchedulerILb0ELb1ELb1ELi128EEEEEEEEEvNT_6ParamsE)
        /*0128*/ 	.word	0x00000000


	//----- nvinfo : EIATTR_MIN_STACK_SIZE
	.align		4
.L_60:
        /*012c*/ 	.byte	0x04, 0x12
        /*012e*/ 	.short	(.L_62 - .L_61)
	.align		4
.L_61:
        /*0130*/ 	.word	index@(_ZN7cutlass13device_kernelIN5flash11enable_sm90INS1_16FlashAttnFwdSm90INS1_25CollectiveMainloopFwdSm90ILi2EN4cute5tupleIJNS5_1CILi1EEES8_S8_EEENS6_IJNS7_ILi128EEENS7_ILi80EEENS7_ILi256EEEEEELi256ENS_6half_tEfNS_4arch4Sm90ELb1ELb0ELb0ELb1ELb1ELb0ELb0ELb1ELb1ELb1ELb1ELb0EEENS1_21CollectiveEpilogueFwdINS6_IJSA_SC_SB_EEES9_SE_SG_Li256ELb1ELb1ELb1ELb0EEENS1_36VarlenDynamicPersistentTileSchedulerILi128ELi80ELi256ELi128ELb1ELb1ELb1ELb1ELb1ELb1EEEEEEEEEvNT_6ParamsE)
        /*0134*/ 	.word	0x00000000


	//----- nvinfo : EIATTR_MIN_STACK_SIZE
	.align		4
.L_62:
        /*0138*/ 	.byte	0x04, 0x12
        /*013a*/ 	.short	(.L_64 - .L_63)
	.align		4
.L_63:
        /*013c*/ 	.word	index@(_ZN7cutlass13device_kernelIN5flash11enable_sm90INS1_16FlashAttnFwdSm90INS1_25CollectiveMainloopFwdSm90ILi2EN4cute5tupleIJNS5_1CILi1EEES8_S8_EEENS6_IJNS7_ILi128EEENS7_ILi80EEENS7_ILi256EEEEEELi256ENS_6half_tEfNS_4arch4Sm90ELb1ELb0ELb0ELb1ELb1ELb1ELb0ELb1ELb1ELb1ELb1ELb0EEENS1_21CollectiveEpilogueFwdINS6_IJSA_SC_SB_EEES9_SE_SG_Li256ELb1ELb1ELb1ELb0EEENS1_36VarlenDynamicPersistentTileSchedulerILi128ELi80ELi256ELi128ELb1ELb1ELb1ELb1ELb1ELb1EEEEEEEEEvNT_6ParamsE)
        /*0140*/ 	.word	0x00000000
.L_64:


//--------------------- .nv.compat                --------------------------
	.section	.nv.compat,"",@"SHT_CUDA_COMPAT_INFO"
	.align	4
        /*0000*/ 	.byte	0x02, 0x09, 0x01, 0x00, 0x02, 0x02, 0x01, 0x00, 0x02, 0x05, 0x05, 0x00, 0x03, 0x07, 0x01, 0x01
        /*0010*/ 	.byte	0x02, 0x03, 0x00, 0x00, 0x02, 0x06, 0x01, 0x00, 0x04, 0x0b, 0x08, 0x00, 0x00, 0x00, 0x00, 0x00
        /*0020*/ 	.byte	0x00, 0x00, 0x00, 0x00


//--------------------- .nv.info._ZN7cutlass13device_kernelIN5flash11enable_sm90INS1_16FlashAttnFwdSm90INS1_25CollectiveMainloopFwdSm90ILi2EN4cute5tupleIJNS5_1CILi1EEES8_S8_EEENS6_IJNS7_ILi128EEENS7_ILi80EEENS7_ILi256EEEEEELi256ENS_6half_tEfNS_4arch4Sm90ELb0ELb0ELb0ELb0ELb1ELb0ELb0ELb1ELb1ELb1ELb1ELb0EEENS1_21CollectiveEpilogueFwdINS6_IJSA_SC_SB_EEES9_SE_SG_Li256ELb0ELb1ELb1ELb0EEENS1_19SingleTileSchedulerILb0ELb1ELb1ELi128EEEEEEEEEvNT_6ParamsE --------------------------
	.section	.nv.info._ZN7cutlass13device_kernelIN5flash11enable_sm90INS1_16FlashAttnFwdSm90INS1_25CollectiveMainloopFwdSm90ILi2EN4cute5tupleIJNS5_1CILi1EEES8_S8_EEENS6_IJNS7_ILi128EEENS7_ILi80EEENS7_ILi256EEEEEELi256ENS_6half_tEfNS_4arch4Sm90ELb0ELb0ELb0ELb0ELb1ELb0ELb0ELb1ELb1ELb1ELb1ELb0EEENS1_21CollectiveEpilogueFwdINS6_IJSA_SC_SB_EEES9_SE_SG_Li256ELb0ELb1ELb1ELb0EEENS1_19SingleTileSchedulerILb0ELb1ELb1ELi128EEEEEEEEEvNT_6ParamsE,"",@"SHT_CUDA_INFO"
	.sectionflags	@""
	.align	4


	//----- nvinfo : EIATTR_CUDA_API_VERSION
	.align		4
        /*0000*/ 	.byte	0x04, 0x37
        /*0002*/ 	.short	(.L_66 - .L_65)
.L_65:
        /*0004*/ 	.word	0x00000082


	//----- nvinfo : EIATTR_KPARAM_INFO
	.align		4
.L_66:
        /*0008*/ 	.byte	0x04, 0x17
        /*000a*/ 	.short	(.L_68 - .L_67)
.L_67:
        /*000c*/ 	.word	0x00000000
        /*0010*/ 	.short	0x0000
        /*0012*/ 	.short	0x0000
        /*0014*/ 	.byte	0x00, 0xf0, 0x01, 0x28


	//----- nvinfo : EIATTR_SPARSE_MMA_MASK
	.align		4
.L_68:
        /*0018*/ 	.byte	0x03, 0x50
        /*001a*/ 	.short	0x0000


	//----- nvinfo : EIATTR_MAXREG_COUNT
	.align		4
        /*001c*/ 	.byte	0x03, 0x1b
        /*001e*/ 	.short	0x00a8


	//----- nvinfo : EIATTR_MERCURY_ISA_VERSION
	.align		4
        /*0020*/ 	.byte	0x03, 0x5f
        /*0022*/ 	.short	0x0101


	//----- nvinfo : EIATTR_VRC_CTA_INIT_COUNT
	.align		4
        /*0024*/ 	.byte	0x02, 0x4a
	.zero		1
	.zero		1


	//----- nvinfo : EIATTR_EXIT_INSTR_OFFSETS
	.align		4
        /*0028*/ 	.byte	0x04, 0x1c
        /*002a*/ 	.short	(.L_70 - .L_69)


	//   ....[0]....
.L_69:
        /*002c*/ 	.word	0x00000010


	//----- nvinfo : EIATTR_MAX_THREADS
	.align		4
.L_70:
        /*0030*/ 	.byte	0x04, 0x05
        /*0032*/ 	.short	(.L_72 - .L_71)
.L_71:
        /*0034*/ 	.word	0x00000180
        /*0038*/ 	.word	0x00000001
        /*003c*/ 	.word	0x00000001


	//----- nvinfo : EIATTR_CBANK_PARAM_SIZE
	.align		4
.L_72:
        /*0040*/ 	.byte	0x03, 0x19
        /*0042*/ 	.short	0x0a00


	//----- nvinfo : EIATTR_PARAM_CBANK
	.align		4
        /*0044*/ 	.byte	0x04, 0x0a
        /*0046*/ 	.short	(.L_74 - .L_73)
	.align		4
.L_73:
        /*0048*/ 	.word	index@(.nv.constant0._ZN7cutlass13device_kernelIN5flash11enable_sm90INS1_16FlashAttnFwdSm90INS1_25CollectiveMainloopFwdSm90ILi2EN4cute5tupleIJNS5_1CILi1EEES8_S8_EEENS6_IJNS7_ILi128EEENS7_ILi80EEENS7_ILi256EEEEEELi256ENS_6half_tEfNS_4arch4Sm90ELb0ELb0ELb0ELb0ELb1ELb0ELb0ELb1ELb1ELb1ELb1ELb0EEENS1_21CollectiveEpilogueFwdINS6_IJSA_SC_SB_EEES9_SE_SG_Li256ELb0ELb1ELb1ELb0EEENS1_19SingleTileSchedulerILb0ELb1ELb1ELi128EEEEEEEEEvNT_6ParamsE)
        /*004c*/ 	.short	0x0380
        /*004e*/ 	.short	0x0a00


	//----- nvinfo : EIATTR_SW_WAR
	.align		4
.L_74:
        /*0050*/ 	.byte	0x04, 0x36
        /*0052*/ 	.short	(.L_76 - .L_75)
.L_75:
        /*0054*/ 	.word	0x00000008
.L_76:


//--------------------- .nv.info._ZN7cutlass13device_kernelIN5flash11enable_sm90INS1_16FlashAttnFwdSm90INS1_25CollectiveMainloopFwdSm90ILi2EN4cute5tupleIJNS5_1CILi1EEES8_S8_EEENS6_IJNS7_ILi128EEENS7_ILi80EEENS7_ILi256EEEEEELi256ENS_6half_tEfNS_4arch4Sm90ELb0ELb0ELb0ELb1ELb1ELb0ELb0ELb1ELb1ELb1ELb1ELb0EEENS1_21CollectiveEpilogueFwdINS6_IJSA_SC_SB_EEES9_SE_SG_Li256ELb1ELb1ELb1ELb0EEENS1_36VarlenDynamicPersistentTileSchedulerILi128ELi80ELi256ELi128ELb1ELb1ELb1ELb0ELb1ELb1EEEEEEEEEvNT_6ParamsE --------------------------
	.section	.nv.info._ZN7cutlass13device_kernelIN5flash11enable_sm90INS1_16FlashAttnFwdSm90INS1_25CollectiveMainloopFwdSm90ILi2EN4cute5tupleIJNS5_1CILi1EEES8_S8_EEENS6_IJNS7_ILi128EEENS7_ILi80EEENS7_ILi256EEEEEELi256ENS_6half_tEfNS_4arch4Sm90ELb0ELb0ELb0ELb1ELb1ELb0ELb0ELb1ELb1ELb1ELb1ELb0EEENS1_21CollectiveEpilogueFwdINS6_IJSA_SC_SB_EEES9_SE_SG_Li256ELb1ELb1ELb1ELb0EEENS1_36VarlenDynamicPersistentTileSchedulerILi128ELi80ELi256ELi128ELb1ELb1ELb1ELb0ELb1ELb1EEEEEEEEEvNT_6ParamsE,"",@"SHT_CUDA_INFO"
	.sectionflags	@""
	.align	4


	//----- nvinfo : EIATTR_CUDA_API_VERSION
	.align		4
        /*0000*/ 	.byte	0x04, 0x37
        /*0002*/ 	.short	(.L_78 - .L_77)
.L_77:
        /*0004*/ 	.word	0x00000082


	//----- nvinfo : EIATTR_KPARAM_INFO
	.align		4
.L_78:
        /*0008*/ 	.byte	0x04, 0x17
        /*000a*/ 	.short	(.L_80 - .L_79)
.L_79:
        /*000c*/ 	.word	0x00000000
        /*0010*/ 	.short	0x0000
        /*0012*/ 	.short	0x0000
        /*0014*/ 	.byte	0x00, 0xf0, 0x01, 0x2a


	//----- nvinfo : EIATTR_SPARSE_MMA_MASK
	.align		4
.L_80:
        /*0018*/ 	.byte	0x03, 0x50
        /*001a*/ 	.short	0x0000


	//----- nvinfo : EIATTR_MAXREG_COUNT
	.align		4
        /*001c*/ 	.byte	0x03, 0x1b
        /*001e*/ 	.short	0x00a8


	//----- nvinfo : EIATTR_MERCURY_ISA_VERSION
	.align		4
        /*0020*/ 	.byte	0x03, 0x5f
        /*0022*/ 	.short	0x0101


	//----- nvinfo : EIATTR_VRC_CTA_INIT_COUNT
	.align		4
        /*0024*/ 	.byte	0x02, 0x4a
	.zero		1
	.zero		1


	//----- nvinfo : EIATTR_EXIT_INSTR_OFFSETS
	.align		4
        /*0028*/ 	.byte	0x04, 0x1c
        /*002a*/ 	.short	(.L_82 - .L_81)


	//   ....[0]....
.L_81:
        /*002c*/ 	.word	0x00000010


	//----- nvinfo : EIATTR_MAX_THREADS
	.align		4
.L_82:
        /*0030*/ 	.byte	0x04, 0x05
        /*0032*/ 	.short	(.L_84 - .L_83)
.L_83:
        /*0034*/ 	.word	0x00000180
        /*0038*/ 	.word	0x00000001
        /*003c*/ 	.word	0x00000001


	//----- nvinfo : EIATTR_CBANK_PARAM_SIZE
	.align		4
.L_84:
        /*0040*/ 	.byte	0x03, 0x19
        /*0042*/ 	.short	0x0a80


	//----- nvinfo : EIATTR_PARAM_CBANK
	.align		4
        /*0044*/ 	.byte	0x04, 0x0a
        /*0046*/ 	.short	(.L_86 - .L_85)
	.align		4
.L_85:
        /*0048*/ 	.word	index@(.nv.constant0._ZN7cutlass13device_kernelIN5flash11enable_sm90INS1_16FlashAttnFwdSm90INS1_25CollectiveMainloopFwdSm90ILi2EN4cute5tupleIJNS5_1CILi1EEES8_S8_EEENS6_IJNS7_ILi128EEENS7_ILi80EEENS7_ILi256EEEEEELi256ENS_6half_tEfNS_4arch4Sm90ELb0ELb0ELb0ELb1ELb1ELb0ELb0ELb1ELb1ELb1ELb1ELb0EEENS1_21CollectiveEpilogueFwdINS6_IJSA_SC_SB_EEES9_SE_SG_Li256ELb1ELb1ELb1ELb0EEENS1_36VarlenDynamicPersistentTileSchedulerILi128ELi80ELi256ELi128ELb1ELb1ELb1ELb0ELb1ELb1EEEEEEEEEvNT_6ParamsE)
        /*004c*/ 	.short	0x0380
        /*004e*/ 	.short	0x0a80


	//----- nvinfo : EIATTR_SW_WAR
	.align		4
.L_86:
        /*0050*/ 	.byte	0x04, 0x36
        /*0052*/ 	.short	(.L_88 - .L_87)
.L_87:
        /*0054*/ 	.word	0x00000008
.L_88:


//--------------------- .nv.info._ZN7cutlass13device_kernelIN5flash11enable_sm90INS1_16FlashAttnFwdSm90INS1_25CollectiveMainloopFwdSm90ILi2EN4cute5tupleIJNS5_1CILi1EEES8_S8_EEENS6_IJNS7_ILi128EEENS7_ILi80EEENS7_ILi256EEEEEELi256ENS_6half_tEfNS_4arch4Sm90ELb0ELb0ELb0ELb1ELb1ELb1ELb0ELb1ELb1ELb1ELb1ELb0EEENS1_21CollectiveEpilogueFwdINS6_IJSA_SC_SB_EEES9_SE_SG_Li256ELb1ELb1ELb1ELb0EEENS1_36VarlenDynamicPersistentTileSchedulerILi128ELi80ELi256ELi128ELb1ELb1ELb1ELb0ELb1ELb1EEEEEEEEEvNT_6ParamsE --------------------------
	.section	.nv.info._ZN7cutlass13device_kernelIN5flash11enable_sm90INS1_16FlashAttnFwdSm90INS1_25CollectiveMainloopFwdSm90ILi2EN4cute5tupleIJNS5_1CILi1EEES8_S8_EEENS6_IJNS7_ILi128EEENS7_ILi80EEENS7_ILi256EEEEEELi256ENS_6half_tEfNS_4arch4Sm90ELb0ELb0ELb0ELb1ELb1ELb1ELb0ELb1ELb1ELb1ELb1ELb0EEENS1_21CollectiveEpilogueFwdINS6_IJSA_SC_SB_EEES9_SE_SG_Li256ELb1ELb1ELb1ELb0EEENS1_36VarlenDynamicPersistentTileSchedulerILi128ELi80ELi256ELi128ELb1ELb1ELb1ELb0ELb1ELb1EEEEEEEEEvNT_6ParamsE,"",@"SHT_CUDA_INFO"
	.sectionflags	@""
	.align	4


	//----- nvinfo : EIATTR_CUDA_API_VERSION
	.align		4
        /*0000*/ 	.byte	0x04, 0x37
        /*0002*/ 	.short	(.L_90 - .L_89)
.L_89:
        /*0004*/ 	.word	0x00000082


	//----- nvinfo : EIATTR_KPARAM_INFO
	.align		4
.L_90:
        /*0008*/ 	.byte	0x04, 0x17
        /*000a*/ 	.short	(.L_92 - .L_91)
.L_91:
        /*000c*/ 	.word	0x00000000
        /*0010*/ 	.short	0x0000
        /*0012*/ 	.short	0x0000
        /*0014*/ 	.byte	0x00, 0xf0, 0x01, 0x2a


	//----- nvinfo : EIATTR_SPARSE_MMA_MASK
	.align		4
.L_92:
        /*0018*/ 	.byte	0x03, 0x50
        /*001a*/ 	.short	0x0000


	//----- nvinfo : EIATTR_MAXREG_COUNT
	.align		4
        /*001c*/ 	.byte	0x03, 0x1b
        /*001e*/ 	.short	0x00a8


	//----- nvinfo : EIATTR_MERCURY_ISA_VERSION
	.align		4
        /*0020*/ 	.byte	0x03, 0x5f
        /*0022*/ 	.short	0x0101


	//----- nvinfo : EIATTR_VRC_CTA_INIT_COUNT
	.align		4
        /*0024*/ 	.byte	0x02, 0x4a
	.zero		1
	.zero		1


	//----- nvinfo : EIATTR_EXIT_INSTR_OFFSETS
	.align		4
        /*0028*/ 	.byte	0x04, 0x1c
        /*002a*/ 	.short	(.L_94 - .L_93)


	//   ....[0]....
.L_93:
        /*002c*/ 	.word	0x00000010


	//----- nvinfo : EIATTR_MAX_THREADS
	.align		4
.L_94:
        /*0030*/ 	.byte	0x04, 0x05
        /*0032*/ 	.short	(.L_96 - .L_95)
.L_95:
        /*0034*/ 	.word	0x00000180
        /*0038*/ 	.word	0x00000001
        /*003c*/ 	.word	0x00000001


	//----- nvinfo : EIATTR_CBANK_PARAM_SIZE
	.align		4
.L_96:
        /*0040*/ 	.byte	0x03, 0x19
        /*0042*/ 	.short	0x0a80


	//----- nvinfo : EIATTR_PARAM_CBANK
	.align		4
        /*0044*/ 	.byte	0x04, 0x0a
        /*0046*/ 	.short	(.L_98 - .L_97)
	.align		4
.L_97:
        /*0048*/ 	.word	index@(.nv.constant0._ZN7cutlass13device_kernelIN5flash11enable_sm90INS1_16FlashAttnFwdSm90INS1_25CollectiveMainloopFwdSm90ILi2EN4cute5tupleIJNS5_1CILi1EEES8_S8_EEENS6_IJNS7_ILi128EEENS7_ILi80EEENS7_ILi256EEEEEELi256ENS_6half_tEfNS_4arch4Sm90ELb0ELb0ELb0ELb1ELb1ELb1ELb0ELb1ELb1ELb1ELb1ELb0EEENS1_21CollectiveEpilogueFwdINS6_IJSA_SC_SB_EEES9_SE_SG_Li256ELb1ELb1ELb1ELb0EEENS1_36VarlenDynamicPersistentTileSchedulerILi128ELi80ELi256ELi128ELb1ELb1ELb1ELb0ELb1ELb1EEEEEEEEEvNT_6ParamsE)
        /*004c*/ 	.short	0x0380
        /*004e*/ 	.short	0x0a80


	//----- nvinfo : EIATTR_SW_WAR
	.align		4
.L_98:
        /*0050*/ 	.byte	0x04, 0x36
        /*0052*/ 	.short	(.L_100 - .L_99)
.L_99:
        /*0054*/ 	.word	0x00000008
.L_100:


//--------------------- .nv.info._ZN7cutlass13device_kernelIN5flash11enable_sm90INS1_16FlashAttnFwdSm90INS1_25CollectiveMainloopFwdSm90ILi2EN4cute5tupleIJNS5_1CILi1EEES8_S8_EEENS6_IJNS7_ILi128EEENS7_ILi64EEENS7_ILi256EEEEEELi256ENS_6half_tEfNS_4arch4Sm90ELb0ELb1ELb0ELb0ELb1ELb0ELb0ELb1ELb1ELb1ELb1ELb0EEENS1_21CollectiveEpilogueFwdINS6_IJSA_SC_SB_EEES9_SE_SG_Li256ELb0ELb1ELb1ELb0EEENS1_19SingleTileSchedulerILb0ELb1ELb1ELi128EEEEEEEEEvNT_6ParamsE --------------------------
	.section	.nv.info._ZN7cutlass13device_kernelIN5flash11enable_sm90INS1_16FlashAttnFwdSm90INS1_25CollectiveMainloopFwdSm90ILi2EN4cute5tupleIJNS5_1CILi1EEES8_S8_EEENS6_IJNS7_ILi128EEENS7_ILi64EEENS7_ILi256EEEEEELi256ENS_6half_tEfNS_4arch4Sm90ELb0ELb1ELb0ELb0ELb1ELb0ELb0ELb1ELb1ELb1ELb1ELb0EEENS1_21CollectiveEpilogueFwdINS6_IJSA_SC_SB_EEES9_SE_SG_Li256ELb0ELb1ELb1ELb0EEENS1_19SingleTileSchedulerILb0ELb1ELb1ELi128EEEEEEEEEvNT_6ParamsE,"",@"SHT_CUDA_INFO"
	.sectionflags	@""
	.align	4


	//----- nvinfo : EIATTR_CUDA_API_VERSION
	.align		4
        /*0000*/ 	.byte	0x04, 0x37
        /*0002*/ 	.short	(.L_102 - .L_101)
.L_101:
        /*0004*/ 	.word	0x00000082


	//----- nvinfo : EIATTR_KPARAM_INFO
	.align		4
.L_102:
        /*0008*/ 	.byte	0x04, 0x17
        /*000a*/ 	.short	(.L_104 - .L_103)
.L_103:
        /*000c*/ 	.word	0x00000000
        /*0010*/ 	.short	0x0000
        /*0012*/ 	.short	0x0000
        /*0014*/ 	.byte	0x00, 0xf0, 0x01, 0x28


	//----- nvinfo : EIATTR_SPARSE_MMA_MASK
	.align		4
.L_104:
        /*0018*/ 	.byte	0x03, 0x50
        /*001a*/ 	.short	0x0000


	//----- nvinfo : EIATTR_MAXREG_COUNT
	.align		4
        /*001c*/ 	.byte	0x03, 0x1b
        /*001e*/ 	.short	0x00a8


	//----- nvinfo : EIATTR_MERCURY_ISA_VERSION
	.align		4
        /*0020*/ 	.byte	0x03, 0x5f
        /*0022*/ 	.short	0x0101


	//----- nvinfo : EIATTR_VRC_CTA_INIT_COUNT
	.align		4
        /*0024*/ 	.byte	0x02, 0x4a
	.zero		1
	.zero		1


	//----- nvinfo : EIATTR_EXIT_INSTR_OFFSETS
	.align		4
        /*0028*/ 	.byte	0x04, 0x1c
        /*002a*/ 	.short	(.L_106 - .L_105)


	//   ....[0]....
.L_105:
        /*002c*/ 	.word	0x00000010


	//----- nvinfo : EIATTR_MAX_THREADS
	.align		4
.L_106:
        /*0030*/ 	.byte	0x04, 0x05
        /*0032*/ 	.short	(.L_108 - .L_107)
.L_107:
        /*0034*/ 	.word	0x00000180
        /*0038*/ 	.word	0x00000001
        /*003c*/ 	.word	0x00000001


	//----- nvinfo : EIATTR_CBANK_PARAM_SIZE
	.align		4
.L_108:
        /*0040*/ 	.byte	0x03, 0x19
        /*0042*/ 	.short	0x0a00


	//----- nvinfo : EIATTR_PARAM_CBANK
	.align		4
        /*0044*/ 	.byte	0x04, 0x0a
        /*0046*/ 	.short	(.L_110 - .L_109)
	.align		4
.L_109:
        /*0048*/ 	.word	index@(.nv.constant0._ZN7cutlass13device_kernelIN5flash11enable_sm90INS1_16FlashAttnFwdSm90INS1_25CollectiveMainloopFwdSm90ILi2EN4cute5tupleIJNS5_1CILi1EEES8_S8_EEENS6_IJNS7_ILi128EEENS7_ILi64EEENS7_ILi256EEEEEELi256ENS_6half_tEfNS_4arch4Sm90ELb0ELb1ELb0ELb0ELb1ELb0ELb0ELb1ELb1ELb1ELb1ELb0EEENS1_21CollectiveEpilogueFwdINS6_IJSA_SC_SB_EEES9_SE_SG_Li256ELb0ELb1ELb1ELb0EEENS1_19SingleTileSchedulerILb0ELb1ELb1ELi128EEEEEEEEEvNT_6ParamsE)
        /*004c*/ 	.short	0x0380
        /*004e*/ 	.short	0x0a00


	//----- nvinfo : EIATTR_SW_WAR
	.align		4
.L_110:
        /*0050*/ 	.byte	0x04, 0x36
        /*0052*/ 	.short	(.L_112 - .L_111)
.L_111:
        /*0054*/ 	.word	0x00000008
.L_112:


//--------------------- .nv.info._ZN7cutlass13device_kernelIN5flash11enable_sm90INS1_16FlashAttnFwdSm90INS1_25CollectiveMainloopFwdSm90ILi2EN4cute5tupleIJNS5_1CILi1EEES8_S8_EEENS6_IJNS7_ILi128EEENS7_ILi64EEENS7_ILi256EEEEEELi256ENS_6half_tEfNS_4arch4Sm90ELb0ELb1ELb0ELb1ELb1ELb0ELb0ELb1ELb1ELb1ELb1ELb0EEENS1_21CollectiveEpilogueFwdINS6_IJSA_SC_SB_EEES9_SE_SG_Li256ELb1ELb1ELb1ELb0EEENS1_36VarlenDynamicPersistentTileSchedulerILi128ELi64ELi256ELi128ELb1ELb1ELb1ELb1ELb0ELb1EEEEEEEEEvNT_6ParamsE --------------------------
	.section	.nv.info._ZN7cutlass13device_kernelIN5flash11enable_sm90INS1_16FlashAttnFwdSm90INS1_25CollectiveMainloopFwdSm90ILi2EN4cute5tupleIJNS5_1CILi1EEES8_S8_EEENS6_IJNS7_ILi128EEENS7_ILi64EEENS7_ILi256EEEEEELi256ENS_6half_tEfNS_4arch4Sm90ELb0ELb1ELb0ELb1ELb1ELb0ELb0ELb1ELb1ELb1ELb1ELb0EEENS1_21CollectiveEpilogueFwdINS6_IJSA_SC_SB_EEES9_SE_SG_Li256ELb1ELb1ELb1ELb0EEENS1_36VarlenDynamicPersistentTileSchedulerILi128ELi64ELi256ELi128ELb1ELb1ELb1ELb1ELb0ELb1EEEEEEEEEvNT_6ParamsE,"",@"SHT_CUDA_INFO"
	.sectionflags	@""
	.align	4


	//----- nvinfo : EIATTR_CUDA_API_VERSION
	.align		4
        /*0000*/ 	.byte	0x04, 0x37
        /*0002*/ 	.short	(.L_114 - .L_113)
.L_113:
        /*0004*/ 	.word	0x00000082


	//----- nvinfo : EIATTR_KPARAM_INFO
	.align		4
.L_114:
        /*0008*/ 	.byte	0x04, 0x17
        /*000a*/ 	.short	(.L_116 - .L_115)
.L_115:
        /*000c*/ 	.word	0x00000000
        /*0010*/ 	.short	0x0000
        /*0012*/ 	.short	0x0000
        /*0014*/ 	.byte	0x00, 0xf0, 0x01, 0x2a


	//----- nvinfo : EIATTR_SPARSE_MMA_MASK
	.align		4
.L_116:
        /*0018*/ 	.byte	0x03, 0x50
        /*001a*/ 	.short	0x0000


	//----- nvinfo : EIATTR_MAXREG_COUNT
	.align		4
        /*001c*/ 	.byte	0x03, 0x1b
        /*001e*/ 	.short	0x00a8


	//----- nvinfo : EIATTR_MERCURY_ISA_VERSION
	.align		4
        /*0020*/ 	.byte	0x03, 0x5f
        /*0022*/ 	.short	0x0101


	//----- nvinfo : EIATTR_VRC_CTA_INIT_COUNT
	.align		4
        /*0024*/ 	.byte	0x02, 0x4a
	.zero		1
	.zero		1


	//----- nvinfo : EIATTR_EXIT_INSTR_OFFSETS
	.align		4
        /*0028*/ 	.byte	0x04, 0x1c
        /*002a*/ 	.short	(.L_118 - .L_117)


	//   ....[0]....
.L_117:
        /*002c*/ 	.word	0x00000010


	//----- nvinfo : EIATTR_MAX_THREADS
	.align		4
.L_118:
        /*0030*/ 	.byte	0x04, 0x05
        /*0032*/ 	.short	(.L_120 - .L_119)
.L_119:
        /*0034*/ 	.word	0x00000180
        /*0038*/ 	.word	0x00000001
        /*003c*/ 	.word	0x00000001


	//----- nvinfo : EIATTR_CBANK_PARAM_SIZE
	.align		4
.L_120:
        /*0040*/ 	.byte	0x03, 0x19
        /*0042*/ 	.short	0x0a80


	//----- nvinfo : EIATTR_PARAM_CBANK
	.align		4
        /*0044*/ 	.byte	0x04, 0x0a
        /*0046*/ 	.short	(.L_122 - .L_121)
	.align		4
.L_121:
        /*0048*/ 	.word	index@(.nv.constant0._ZN7cutlass13device_kernelIN5flash11enable_sm90INS1_16FlashAttnFwdSm90INS1_25CollectiveMainloopFwdSm90ILi2EN4cute5tupleIJNS5_1CILi1EEES8_S8_EEENS6_IJNS7_ILi128EEENS7_ILi64EEENS7_ILi256EEEEEELi256ENS_6half_tEfNS_4arch4Sm90ELb0ELb1ELb0ELb1ELb1ELb0ELb0ELb1ELb1ELb1ELb1ELb0EEENS1_21CollectiveEpilogueFwdINS6_IJSA_SC_SB_EEES9_SE_SG_Li256ELb1ELb1ELb1ELb0EEENS1_36VarlenDynamicPersistentTileSchedulerILi128ELi64ELi256ELi128ELb1ELb1ELb1ELb1ELb0ELb1EEEEEEEEEvNT_6ParamsE)
        /*004c*/ 	.short	0x0380
        /*004e*/ 	.short	0x0a80


	//----- nvinfo : EIATTR_SW_WAR
	.align		4
.L_122:
        /*0050*/ 	.byte	0x04, 0x36
        /*0052*/ 	.short	(.L_124 - .L_123)
.L_123:
        /*0054*/ 	.word	0x00000008
.L_124:


//--------------------- .nv.info._ZN7cutlass13device_kernelIN5flash11enable_sm90INS1_16FlashAttnFwdSm90INS1_25CollectiveMainloopFwdSm90ILi2EN4cute5tupleIJNS5_1CILi1EEES8_S8_EEENS6_IJNS7_ILi128EEENS7_ILi64EEENS7_ILi256EEEEEELi256ENS_6half_tEfNS_4arch4Sm90ELb0ELb1ELb0ELb1ELb1ELb1ELb0ELb1ELb1ELb1ELb1ELb0EEENS1_21CollectiveEpilogueFwdINS6_IJSA_SC_SB_EEES9_SE_SG_Li256ELb1ELb1ELb1ELb0EEENS1_36VarlenDynamicPersistentTileSchedulerILi128ELi64ELi256ELi128ELb1ELb1ELb1ELb1ELb0ELb1EEEEEEEEEvNT_6ParamsE --------------------------
	.section	.nv.info._ZN7cutlass13device_kernelIN5flash11enable_sm90INS1_16FlashAttnFwdSm90INS1_25CollectiveMainloopFwdSm90ILi2EN4cute5tupleIJNS5_1CILi1EEES8_S8_EEENS6_IJNS7_ILi128EEENS7_ILi64EEENS7_ILi256EEEEEELi256ENS_6half_tEfNS_4arch4Sm90ELb0ELb1ELb0ELb1ELb1ELb1ELb0ELb1ELb1ELb1ELb1ELb0EEENS1_21CollectiveEpilogueFwdINS6_IJSA_SC_SB_EEES9_SE_SG_Li256ELb1ELb1ELb1ELb0EEENS1_36VarlenDynamicPersistentTileSchedulerILi128ELi64ELi256ELi128ELb1ELb1ELb1ELb1ELb0ELb1EEEEEEEEEvNT_6ParamsE,"",@"SHT_CUDA_INFO"
	.sectionflags	@""
	.align	4


	//----- nvinfo : EIATTR_CUDA_API_VERSION
	.align		4
        /*0000*/ 	.byte	0x04, 0x37
        /*0002*/ 	.short	(.L_126 - .L_125)
.L_125:
        /*0004*/ 	.word	0x00000082


	//----- nvinfo : EIATTR_KPARAM_INFO
	.align		4
.L_126:
        /*0008*/ 	.byte	0x04, 0x17
        /*000a*/ 	.short	(.L_128 - .L_127)
.L_127:
        /*000c*/ 	.word	0x00000000
        /*0010*/ 	.short	0x0000
        /*0012*/ 	.short	0x0000
        /*0014*/ 	.byte	0x00, 0xf0, 0x01, 0x2a


	//----- nvinfo : EIATTR_SPARSE_MMA_MASK
	.align		4
.L_128:
        /*0018*/ 	.byte	0x03, 0x50
        /*001a*/ 	.short	0x0000


	//----- nvinfo : EIATTR_MAXREG_COUNT
	.align		4
        /*001c*/ 	.byte	0x03, 0x1b
        /*001e*/ 	.short	0x00a8


	//----- nvinfo : EIATTR_MERCURY_ISA_VERSION
	.align		4
        /*0020*/ 	.byte	0x03, 0x5f
        /*0022*/ 	.short	0x0101


	//----- nvinfo : EIATTR_VRC_CTA_INIT_COUNT
	.align		4
        /*0024*/ 	.byte	0x02, 0x4a
	.zero		1
	.zero		1


	//----- nvinfo : EIATTR_EXIT_INSTR_OFFSETS
	.align		4
        /*0028*/ 	.byte	0x04, 0x1c
        /*002a*/ 	.short	(.L_130 - .L_129)


	//   ....[0]....
.L_129:
        /*002c*/ 	.word	0x00000010


	//----- nvinfo : EIATTR_MAX_THREADS
	.align		4
.L_130:
        /*0030*/ 	.byte	0x04, 0x05
        /*0032*/ 	.short	(.L_132 - .L_131)
.L_131:
        /*0034*/ 	.word	0x00000180
        /*0038*/ 	.word	0x00000001
        /*003c*/ 	.word	0x00000001


	//----- nvinfo : EIATTR_CBANK_PARAM_SIZE
	.align		4
.L_132:
        /*0040*/ 	.byte	0x03, 0x19
        /*0042*/ 	.short	0x0a80


	//----- nvinfo : EIATTR_PARAM_CBANK
	.align		4
        /*0044*/ 	.byte	0x04, 0x0a
        /*0046*/ 	.short	(.L_134 - .L_133)
	.align		4
.L_133:
        /*0048*/ 	.word	index@(.nv.constant0._ZN7cutlass13device_kernelIN5flash11enable_sm90INS1_16FlashAttnFwdSm90INS1_25CollectiveMainloopFwdSm90ILi2EN4cute5tupleIJNS5_1CILi1EEES8_S8_EEENS6_IJNS7_ILi128EEENS7_ILi64EEENS7_ILi256EEEEEELi256ENS_6half_tEfNS_4arch4Sm90ELb0ELb1ELb0ELb1ELb1ELb1ELb0ELb1ELb1ELb1ELb1ELb0EEENS1_21CollectiveEpilogueFwdINS6_IJSA_SC_SB_EEES9_SE_SG_Li256ELb1ELb1ELb1ELb0EEENS1_36VarlenDynamicPersistentTileSchedulerILi128ELi64ELi256ELi128ELb1ELb1ELb1ELb1ELb0ELb1EEEEEEEEEvNT_6ParamsE)
        /*004c*/ 	.short	0x0380
        /*004e*/ 	.short	0x0a80


	//----- nvinfo : EIATTR_SW_WAR
	.align		4
.L_134:
        /*0050*/ 	.byte	0x04, 0x36
        /*0052*/ 	.short	(.L_136 - .L_135)
.L_135:
        /*0054*/ 	.word	0x00000008
.L_136:


//--------------------- .nv.info._ZN7cutlass13device_kernelIN5flash11enable_sm90INS1_16FlashAttnFwdSm90INS1_25CollectiveMainloopFwdSm90ILi2EN4cute5tupleIJNS5_1CILi1EEES8_S8_EEENS6_IJNS7_ILi128EEENS7_ILi80EEENS7_ILi256EEEEEELi256ENS_6half_tEfNS_4arch4Sm90ELb1ELb0ELb0ELb0ELb1ELb0ELb0ELb1ELb1ELb1ELb1ELb0EEENS1_21CollectiveEpilogueFwdINS6_IJSA_SC_SB_EEES9_SE_SG_Li256ELb0ELb1ELb1ELb0EEENS1_19SingleTileSchedulerILb0ELb1ELb1ELi128EEEEEEEEEvNT_6ParamsE --------------------------
	.section	.nv.info._ZN7cutlass13device_kernelIN5flash11enable_sm90INS1_16FlashAttnFwdSm90INS1_25CollectiveMainloopFwdSm90ILi2EN4cute5tupleIJNS5_1CILi1EEES8_S8_EEENS6_IJNS7_ILi128EEENS7_ILi80EEENS7_ILi256EEEEEELi256ENS_6half_tEfNS_4arch4Sm90ELb1ELb0ELb0ELb0ELb1ELb0ELb0ELb1ELb1ELb1ELb1ELb0EEENS1_21CollectiveEpilogueFwdINS6_IJSA_SC_SB_EEES9_SE_SG_Li256ELb0ELb1ELb1ELb0EEENS1_19SingleTileSchedulerILb0ELb1ELb1ELi128EEEEEEEEEvNT_6ParamsE,"",@"SHT_CUDA_INFO"
	.sectionflags	@""
	.align	4


	//----- nvinfo : EIATTR_CUDA_API_VERSION
	.align		4
        /*0000*/ 	.byte	0x04, 0x37
        /*0002*/ 	.short	(.L_138 - .L_137)
.L_137:
        /*0004*/ 	.word	0x00000082


	//----- nvinfo : EIATTR_KPARAM_INFO
	.align		4
.L_138:
        /*0008*/ 	.byte	0x04, 0x17
        /*000a*/ 	.short	(.L_140 - .L_139)
.L_139:
        /*000c*/ 	.word	0x00000000
        /*0010*/ 	.short	0x0000
        /*0012*/ 	.short	0x0000
        /*0014*/ 	.byte	0x00, 0xf0, 0x01, 0x28


	//----- nvinfo : EIATTR_SPARSE_MMA_MASK
	.align		4
.L_140:
        /*0018*/ 	.byte	0x03, 0x50
        /*001a*/ 	.short	0x0000


	//----- nvinfo : EIATTR_MAXREG_COUNT
	.align		4
        /*001c*/ 	.byte	0x03, 0x1b
        /*001e*/ 	.short	0x00a8


	//----- nvinfo : EIATTR_MERCURY_ISA_VERSION
	.align		4
        /*0020*/ 	.byte	0x03, 0x5f
        /*0022*/ 	.short	0x0101


	//----- nvinfo : EIATTR_VRC_CTA_INIT_COUNT
	.align		4
        /*0024*/ 	.byte	0x02, 0x4a
	.zero		1
	.zero		1


	//----- nvinfo : EIATTR_EXIT_INSTR_OFFSETS
	.align		4
        /*0028*/ 	.byte	0x04, 0x1c
        /*002a*/ 	.short	(.L_142 - .L_141)


	//   ....[0]....
.L_141:
        /*002c*/ 	.word	0x00000010


	//----- nvinfo : EIATTR_MAX_THREADS
	.align		4
.L_142:
        /*0030*/ 	.byte	0x04, 0x05
        /*0032*/ 	.short	(.L_144 - .L_143)
.L_143:
        /*0034*/ 	.word	0x00000180
        /*0038*/ 	.word	0x00000001
        /*003c*/ 	.word	0x00000001


	//----- nvinfo : EIATTR_CBANK_PARAM_SIZE
	.align		4
.L_144:
        /*0040*/ 	.byte	0x03, 0x19
        /*0042*/ 	.short	0x0a00


	//----- nvinfo : EIATTR_PARAM_CBANK
	.align		4
        /*0044*/ 	.byte	0x04, 0x0a
        /*0046*/ 	.short	(.L_146 - .L_145)
	.align		4
.L_145:
        /*0048*/ 	.word	index@(.nv.constant0._ZN7cutlass13device_kernelIN5flash11enable_sm90INS1_16FlashAttnFwdSm90INS1_25CollectiveMainloopFwdSm90ILi2EN4cute5tupleIJNS5_1CILi1EEES8_S8_EEENS6_IJNS7_ILi128EEENS7_ILi80EEENS7_ILi256EEEEEELi256ENS_6half_tEfNS_4arch4Sm90ELb1ELb0ELb0ELb0ELb1ELb0ELb0ELb1ELb1ELb1ELb1ELb0EEENS1_21CollectiveEpilogueFwdINS6_IJSA_SC_SB_EEES9_SE_SG_Li256ELb0ELb1ELb1ELb0EEENS1_19SingleTileSchedulerILb0ELb1ELb1ELi128EEEEEEEEEvNT_6ParamsE)
        /*004c*/ 	.short	0x0380
        /*004e*/ 	.short	0x0a00


	//----- nvinfo : EIATTR_SW_WAR
	.align		4
.L_146:
        /*0050*/ 	.byte	0x04, 0x36
        /*0052*/ 	.short	(.L_148 - .L_147)
.L_147:
        /*0054*/ 	.word	0x00000008
.L_148:


//--------------------- .nv.info._ZN7cutlass13device_kernelIN5flash11enable_sm90INS1_16FlashAttnFwdSm90INS1_25CollectiveMainloopFwdSm90ILi2EN4cute5tupleIJNS5_1CILi1EEES8_S8_EEENS6_IJNS7_ILi128EEENS7_ILi80EEENS7_ILi256EEEEEELi256ENS_6half_tEfNS_4arch4Sm90ELb1ELb0ELb0ELb1ELb1ELb0ELb0ELb1ELb1ELb1ELb1ELb0EEENS1_21CollectiveEpilogueFwdINS6_IJSA_SC_SB_EEES9_SE_SG_Li256ELb1ELb1ELb1ELb0EEENS1_36VarlenDynamicPersistentTileSchedulerILi128ELi80ELi256ELi128ELb1ELb1ELb1ELb1ELb1ELb1EEEEEEEEEvNT_6ParamsE --------------------------
	.section	.nv.info._ZN7cutlass13device_kernelIN5flash11enable_sm90INS1_16FlashAttnFwdSm90INS1_25CollectiveMainloopFwdSm90ILi2EN4cute5tupleIJNS5_1CILi1EEES8_S8_EEENS6_IJNS7_ILi128EEENS7_ILi80EEENS7_ILi256EEEEEELi256ENS_6half_tEfNS_4arch4Sm90ELb1ELb0ELb0ELb1ELb1ELb0ELb0ELb1ELb1ELb1ELb1ELb0EEENS1_21CollectiveEpilogueFwdINS6_IJSA_SC_SB_EEES9_SE_SG_Li256ELb1ELb1ELb1ELb0EEENS1_36VarlenDynamicPersistentTileSchedulerILi128ELi80ELi256ELi128ELb1ELb1ELb1ELb1ELb1ELb1EEEEEEEEEvNT_6ParamsE,"",@"SHT_CUDA_INFO"
	.sectionflags	@""
	.align	4


	//----- nvinfo : EIATTR_CUDA_API_VERSION
	.align		4
        /*0000*/ 	.byte	0x04, 0x37
        /*0002*/ 	.short	(.L_150 - .L_149)
.L_149:
        /*0004*/ 	.word	0x00000082


	//----- nvinfo : EIATTR_KPARAM_INFO
	.align		4
.L_150:
        /*0008*/ 	.byte	0x04, 0x17
        /*000a*/ 	.short	(.L_152 - .L_151)
.L_151:
        /*000c*/ 	.word	0x00000000
        /*0010*/ 	.short	0x0000
        /*0012*/ 	.short	0x0000
        /*0014*/ 	.byte	0x00, 0xf0, 0x01, 0x2a


	//----- nvinfo : EIATTR_SPARSE_MMA_MASK
	.align		4
.L_152:
        /*0018*/ 	.byte	0x03, 0x50
        /*001a*/ 	.short	0x0000


	//----- nvinfo : EIATTR_MAXREG_COUNT
	.align		4
        /*001c*/ 	.byte	0x03, 0x1b
        /*001e*/ 	.short	0x00a8


	//----- nvinfo : EIATTR_MERCURY_ISA_VERSION
	.align		4
        /*0020*/ 	.byte	0x03, 0x5f
        /*0022*/ 	.short	0x0101


	//----- nvinfo : EIATTR_VRC_CTA_INIT_COUNT
	.align		4
        /*0024*/ 	.byte	0x02, 0x4a
	.zero		1
	.zero		1


	//----- nvinfo : EIATTR_EXIT_INSTR_OFFSETS
	.align		4
        /*0028*/ 	.byte	0x04, 0x1c
        /*002a*/ 	.short	(.L_154 - .L_153)


	//   ....[0]....
.L_153:
        /*002c*/ 	.word	0x00000010


	//----- nvinfo : EIATTR_MAX_THREADS
	.align		4
.L_154:
        /*0030*/ 	.byte	0x04, 0x05
        /*0032*/ 	.short	(.L_156 - .L_155)
.L_155:
        /*0034*/ 	.word	0x00000180
        /*0038*/ 	.word	0x00000001
        /*003c*/ 	.word	0x00000001


	//----- nvinfo : EIATTR_CBANK_PARAM_SIZE
	.align		4
.L_156:
        /*0040*/ 	.byte	0x03, 0x19
        /*0042*/ 	.short	0x0a80


	//----- nvinfo : EIATTR_PARAM_CBANK
	.align		4
        /*0044*/ 	.byte	0x04, 0x0a
        /*0046*/ 	.short	(.L_158 - .L_157)
	.align		4
.L_157:
        /*0048*/ 	.word	index@(.nv.constant0._ZN7cutlass13device_kernelIN5flash11enable_sm90INS1_16FlashAttnFwdSm90INS1_25CollectiveMainloopFwdSm90ILi2EN4cute5tupleIJNS5_1CILi1EEES8_S8_EEENS6_IJNS7_ILi128EEENS7_ILi80EEENS7_ILi256EEEEEELi256ENS_6half_tEfNS_4arch4Sm90ELb1ELb0ELb0ELb1ELb1ELb0ELb0ELb1ELb1ELb1ELb1ELb0EEENS1_21CollectiveEpilogueFwdINS6_IJSA_SC_SB_EEES9_SE_SG_Li256ELb1ELb1ELb1ELb0EEENS1_36VarlenDynamicPersistentTileSchedulerILi128ELi80ELi256ELi128ELb1ELb1ELb1ELb1ELb1ELb1EEEEEEEEEvNT_6ParamsE)
        /*004c*/ 	.short	0x0380
        /*004e*/ 	.short	0x0a80


	//----- nvinfo : EIATTR_SW_WAR
	.align		4
.L_158:
        /*0050*/ 	.byte	0x04, 0x36
        /*0052*/ 	.short	(.L_160 - .L_159)
.L_159:
        /*0054*/ 	.word	0x00000008
.L_160:


//--------------------- .nv.info._ZN7cutlass13device_kernelIN5flash11enable_sm90INS1_16FlashAttnFwdSm90INS1_25CollectiveMainloopFwdSm90ILi2EN4cute5tupleIJNS5_1CILi1EEES8_S8_EEENS6_IJNS7_ILi128EEENS7_ILi80EEENS7_ILi256EEEEEELi256ENS_6half_tEfNS_4arch4Sm90ELb1ELb0ELb0ELb1ELb1ELb1ELb0ELb1ELb1ELb1ELb1ELb0EEENS1_21CollectiveEpilogueFwdINS6_IJSA_SC_SB_EEES9_SE_SG_Li256ELb1ELb1ELb1ELb0EEENS1_36VarlenDynamicPersistentTileSchedulerILi128ELi80ELi256ELi128ELb1ELb1ELb1ELb1ELb1ELb1EEEEEEEEEvNT_6ParamsE --------------------------
	.section	.nv.info._ZN7cutlass13device_kernelIN5flash11enable_sm90INS1_16FlashAttnFwdSm90INS1_25CollectiveMainloopFwdSm90ILi2EN4cute5tupleIJNS5_1CILi1EEES8_S8_EEENS6_IJNS7_ILi128EEENS7_ILi80EEENS7_ILi256EEEEEELi256ENS_6half_tEfNS_4arch4Sm90ELb1ELb0ELb0ELb1ELb1ELb1ELb0ELb1ELb1ELb1ELb1ELb0EEENS1_21CollectiveEpilogueFwdINS6_IJSA_SC_SB_EEES9_SE_SG_Li256ELb1ELb1ELb1ELb0EEENS1_36VarlenDynamicPersistentTileSchedulerILi128ELi80ELi256ELi128ELb1ELb1ELb1ELb1ELb1ELb1EEEEEEEEEvNT_6ParamsE,"",@"SHT_CUDA_INFO"
	.sectionflags	@""
	.align	4


	//----- nvinfo : EIATTR_CUDA_API_VERSION
	.align		4
        /*0000*/ 	.byte	0x04, 0x37
        /*0002*/ 	.short	(.L_162 - .L_161)
.L_161:
        /*0004*/ 	.word	0x00000082


	//----- nvinfo : EIATTR_KPARAM_INFO
	.align		4
.L_162:
        /*0008*/ 	.byte	0x04, 0x17
        /*000a*/ 	.short	(.L_164 - .L_163)
.L_163:
        /*000c*/ 	.word	0x00000000
        /*0010*/ 	.short	0x0000
        /*0012*/ 	.short	0x0000
        /*0014*/ 	.byte	0x00, 0xf0, 0x01, 0x2a


	//----- nvinfo : EIATTR_SPARSE_MMA_MASK
	.align		4
.L_164:
        /*0018*/ 	.byte	0x03, 0x50
        /*001a*/ 	.short	0x0000


	//----- nvinfo : EIATTR_MAXREG_COUNT
	.align		4
        /*001c*/ 	.byte	0x03, 0x1b
        /*001e*/ 	.short	0x00a8


	//----- nvinfo : EIATTR_MERCURY_ISA_VERSION
	.align		4
        /*0020*/ 	.byte	0x03, 0x5f
        /*0022*/ 	.short	0x0101


	//----- nvinfo : EIATTR_VRC_CTA_INIT_COUNT
	.align		4
        /*0024*/ 	.byte	0x02, 0x4a
	.zero		1
	.zero		1


	//----- nvinfo : EIATTR_EXIT_INSTR_OFFSETS
	.align		4
        /*0028*/ 	.byte	0x04, 0x1c
        /*002a*/ 	.short	(.L_166 - .L_165)


	//   ....[0]....
.L_165:
        /*002c*/ 	.word	0x00000010


	//----- nvinfo : EIATTR_MAX_THREADS
	.align		4
.L_166:
        /*0030*/ 	.byte	0x04, 0x05
        /*0032*/ 	.short	(.L_168 - .L_167)
.L_167:
        /*0034*/ 	.word	0x00000180
        /*0038*/ 	.word	0x00000001
        /*003c*/ 	.word	0x00000001


	//----- nvinfo : EIATTR_CBANK_PARAM_SIZE
	.align		4
.L_168:
        /*0040*/ 	.byte	0x03, 0x19
        /*0042*/ 	.short	0x0a80


	//----- nvinfo : EIATTR_PARAM_CBANK
	.align		4
        /*0044*/ 	.byte	0x04, 0x0a
        /*0046*/ 	.short	(.L_170 - .L_169)
	.align		4
.L_169:
        /*0048*/ 	.word	index@(.nv.constant0._ZN7cutlass13device_kernelIN5flash11enable_sm90INS1_16FlashAttnFwdSm90INS1_25CollectiveMainloopFwdSm90ILi2EN4cute5tupleIJNS5_1CILi1EEES8_S8_EEENS6_IJNS7_ILi128EEENS7_ILi80EEENS7_ILi256EEEEEELi256ENS_6half_tEfNS_4arch4Sm90ELb1ELb0ELb0ELb1ELb1ELb1ELb0ELb1ELb1ELb1ELb1ELb0EEENS1_21CollectiveEpilogueFwdINS6_IJSA_SC_SB_EEES9_SE_SG_Li256ELb1ELb1ELb1ELb0EEENS1_36VarlenDynamicPersistentTileSchedulerILi128ELi80ELi256ELi128ELb1ELb1ELb1ELb1ELb1ELb1EEEEEEEEEvNT_6ParamsE)
        /*004c*/ 	.short	0x0380
        /*004e*/ 	.short	0x0a80


	//----- nvinfo : EIATTR_SW_WAR
	.align		4
.L_170:
        /*0050*/ 	.byte	0x04, 0x36
        /*0052*/ 	.short	(.L_172 - .L_171)
.L_171:
        /*0054*/ 	.word	0x00000008
.L_172:


//--------------------- .nv.callgraph             --------------------------
	.section	.nv.callgraph,"",@"SHT_CUDA_CALLGRAPH"
	.align	4
	.sectionentsize	8
	.align		4
        /*0000*/ 	.word	0x00000000
	.align		4
        /*0004*/ 	.word	0xffffffff
	.align		4
        /*0008*/ 	.word	0x00000000
	.align		4
        /*000c*/ 	.word	0xfffffffe
	.align		4
        /*0010*/ 	.word	0x00000000
	.align		4
        /*0014*/ 	.word	0xfffffffd
	.align		4
        /*0018*/ 	.word	0x00000000
	.align		4
        /*001c*/ 	.word	0xfffffffc


//--------------------- .nv.constant4             --------------------------
	.section	.nv.constant4,"a",@progbits
	.align	8
	.align		8
.nv.constant4:
        /*0000*/ 	.dword	_ZN78_INTERNAL_435ebb03_42_flash_fwd_hdim256_fp16_paged_split_sm90_cu_e763cb1e_35464cuda3std3__45__cpo5beginE
	.align		8
        /*0008*/ 	.dword	_ZN78_INTERNAL_435ebb03_42_flash_fwd_hdim256_fp16_paged_split_sm90_cu_e763cb1e_35464cuda3std3__45__cpo3endE
	.align		8
        /*0010*/ 	.dword	_ZN78_INTERNAL_435ebb03_42_flash_fwd_hdim256_fp16_paged_split_sm90_cu_e763cb1e_35464cuda3std3__45__cpo6cbeginE
	.align		8
        /*0018*/ 	.dword	_ZN78_INTERNAL_435ebb03_42_flash_fwd_hdim256_fp16_paged_split_sm90_cu_e763cb1e_35464cuda3std3__45__cpo4cendE
	.align		8
        /*0020*/ 	.dword	_ZN78_INTERNAL_435ebb03_42_flash_fwd_hdim256_fp16_paged_split_sm90_cu_e763cb1e_35464cuda3std3__480_GLOBAL__N__435ebb03_42_flash_fwd_hdim256_fp16_paged_split_sm90_cu_e763cb1e_35466ignoreE
	.align		8
        /*0028*/ 	.dword	_ZN78_INTERNAL_435ebb03_42_flash_fwd_hdim256_fp16_paged_split_sm90_cu_e763cb1e_35464cuda3std3__419piecewise_constructE
	.align		8
        /*0030*/ 	.dword	_ZN78_INTERNAL_435ebb03_42_flash_fwd_hdim256_fp16_paged_split_sm90_cu_e763cb1e_35464cuda3std3__48in_placeE
	.align		8
        /*0038*/ 	.dword	_ZN78_INTERNAL_435ebb03_42_flash_fwd_hdim256_fp16_paged_split_sm90_cu_e763cb1e_35464cuda3std6ranges3__45__cpo4swapE
	.align		8
        /*0040*/ 	.dword	_ZN78_INTERNAL_435ebb03_42_flash_fwd_hdim256_fp16_paged_split_sm90_cu_e763cb1e_35464cuda3std6ranges3__45__cpo9iter_moveE
	.align		8
        /*0048*/ 	.dword	_ZN78_INTERNAL_435ebb03_42_flash_fwd_hdim256_fp16_paged_split_sm90_cu_e763cb1e_35464cute7productE
	.align		8
        /*0050*/ 	.dword	_ZN78_INTERNAL_435ebb03_42_flash_fwd_hdim256_fp16_paged_split_sm90_cu_e763cb1e_35464cute1_E


//--------------------- .text._ZN7cutlass13device_kernelIN5flash11enable_sm90INS1_16FlashAttnFwdSm90INS1_25CollectiveMainloopFwdSm90ILi2EN4cute5tupleIJNS5_1CILi1EEES8_S8_EEENS6_IJNS7_ILi128EEENS7_ILi80EEENS7_ILi256EEEEEELi256ENS_6half_tEfNS_4arch4Sm90ELb0ELb0ELb0ELb0ELb1ELb0ELb0ELb1ELb1ELb1ELb1ELb0EEENS1_21CollectiveEpilogueFwdINS6_IJSA_SC_SB_EEES9_SE_SG_Li256ELb0ELb1ELb1ELb0EEENS1_19SingleTileSchedulerILb0ELb1ELb1ELi128EEEEEEEEEvNT_6ParamsE --------------------------
	.section	.text._ZN7cutlass13device_kernelIN5flash11enable_sm90INS1_16FlashAttnFwdSm90INS1_25CollectiveMainloopFwdSm90ILi2EN4cute5tupleIJNS5_1CILi1EEES8_S8_EEENS6_IJNS7_ILi128EEENS7_ILi80EEENS7_ILi256EEEEEELi256ENS_6half_tEfNS_4arch4Sm90ELb0ELb0ELb0ELb0ELb1ELb0ELb0ELb1ELb1ELb1ELb1ELb0EEENS1_21CollectiveEpilogueFwdINS6_IJSA_SC_SB_EEES9_SE_SG_Li256ELb0ELb1ELb1ELb0EEENS1_19SingleTileSchedulerILb0ELb1ELb1ELi128EEEEEEEEEvNT_6ParamsE,"ax",@progbits
	.align	128
.text._ZN7cutlass13device_kernelIN5flash11enable_sm90INS1_16FlashAttnFwdSm90INS1_25CollectiveMainloopFwdSm90ILi2EN4cute5tupleIJNS5_1CILi1EEES8_S8_EEENS6_IJNS7_ILi128EEENS7_ILi80EEENS7_ILi256EEEEEELi256ENS_6half_tEfNS_4arch4Sm90ELb0ELb0ELb0ELb0ELb1ELb0ELb0ELb1ELb1ELb1ELb1ELb0EEENS1_21CollectiveEpilogueFwdINS6_IJSA_SC_SB_EEES9_SE_SG_Li256ELb0ELb1ELb1ELb0EEENS1_19SingleTileSchedulerILb0ELb1ELb1ELi128EEEEEEEEEvNT_6ParamsE:
        .type           _ZN7cutlass13device_kernelIN5flash11enable_sm90INS1_16FlashAttnFwdSm90INS1_25CollectiveMainloopFwdSm90ILi2EN4cute5tupleIJNS5_1CILi1EEES8_S8_EEENS6_IJNS7_ILi128EEENS7_ILi80EEENS7_ILi256EEEEEELi256ENS_6half_tEfNS_4arch4Sm90ELb0ELb0ELb0ELb0ELb1ELb0ELb0ELb1ELb1ELb1ELb1ELb0EEENS1_21CollectiveEpilogueFwdINS6_IJSA_SC_SB_EEES9_SE_SG_Li256ELb0ELb1ELb1ELb0EEENS1_19SingleTileSchedulerILb0ELb1ELb1ELi128EEEEEEEEEvNT_6ParamsE,@function
        .size           _ZN7cutlass13device_kernelIN5flash11enable_sm90INS1_16FlashAttnFwdSm90INS1_25CollectiveMainloopFwdSm90ILi2EN4cute5tupleIJNS5_1CILi1EEES8_S8_EEENS6_IJNS7_ILi128EEENS7_ILi80EEENS7_ILi256EEEEEELi256ENS_6half_tEfNS_4arch4Sm90ELb0ELb0ELb0ELb0ELb1ELb0ELb0ELb1ELb1ELb1ELb1ELb0EEENS1_21CollectiveEpilogueFwdINS6_IJSA_SC_SB_EEES9_SE_SG_Li256ELb0ELb1ELb1ELb0EEENS1_19SingleTileSchedulerILb0ELb1ELb1ELi128EEEEEEEEEvNT_6ParamsE,(.L_x_9 - _ZN7cutlass13device_kernelIN5flash11enable_sm90INS1_16FlashAttnFwdSm90INS1_25CollectiveMainloopFwdSm90ILi2EN4cute5tupleIJNS5_1CILi1EEES8_S8_EEENS6_IJNS7_ILi128EEENS7_ILi80EEENS7_ILi256EEEEEELi256ENS_6half_tEfNS_4arch4Sm90ELb0ELb0ELb0ELb0ELb1ELb0ELb0ELb1ELb1ELb1ELb1ELb0EEENS1_21CollectiveEpilogueFwdINS6_IJSA_SC_SB_EEES9_SE_SG_Li256ELb0ELb1ELb1ELb0EEENS1_19SingleTileSchedulerILb0ELb1ELb1ELi128EEEEEEEEEvNT_6ParamsE)
        .other          _ZN7cutlass13device_kernelIN5flash11enable_sm90INS1_16FlashAttnFwdSm90INS1_25CollectiveMainloopFwdSm90ILi2EN4cute5tupleIJNS5_1CILi1EEES8_S8_EEENS6_IJNS7_ILi128EEENS7_ILi80EEENS7_ILi256EEEEEELi256ENS_6half_tEfNS_4arch4Sm90ELb0ELb0ELb0ELb0ELb1ELb0ELb0ELb1ELb1ELb1ELb1ELb0EEENS1_21CollectiveEpilogueFwdINS6_IJSA_SC_SB_EEES9_SE_SG_Li256ELb0ELb1ELb1ELb0EEENS1_19SingleTileSchedulerILb0ELb1ELb1ELi128EEEEEEEEEvNT_6ParamsE,@"STO_CUDA_ENTRY STV_DEFAULT"
_ZN7cutlass13device_kernelIN5flash11enable_sm90INS1_16FlashAttnFwdSm90INS1_25CollectiveMainloopFwdSm90ILi2EN4cute5tupleIJNS5_1CILi1EEES8_S8_EEENS6_IJNS7_ILi128EEENS7_ILi80EEENS7_ILi256EEEEEELi256ENS_6half_tEfNS_4arch4Sm90ELb0ELb0ELb0ELb0ELb1ELb0ELb0ELb1ELb1ELb1ELb1ELb0EEENS1_21CollectiveEpilogueFwdINS6_IJSA_SC_SB_EEES9_SE_SG_Li256ELb0ELb1ELb1ELb0EEENS1_19SingleTileSchedulerILb0ELb1ELb1ELi128EEEEEEEEEvNT_6ParamsE:
[----:B------:R-:W-:Y:S01]  /*0000*/  LDC R1, c[0x0][0x37c] ;  /* 0x0000df00ff017b82 */ /* 0x000fe20000000800 */
[----:B------:R-:W-:Y:S05]  /*0010*/  EXIT ;  /* 0x000000000000794d */ /* 0x000fea0003800000 */
.L_x_0:
[----:B------:R-:W-:-:S00]  /*0020*/  BRA `(.L_x_0) ;  /* 0xfffffffc00fc7947 */ /* 0x000fc0000383ffff */
[----:B------:R-:W-:-:S00]  /*0030*/  NOP ;  /* 0x0000000000007918 */ /* 0x000fc00000000000 */
        /* <DEDUP_REMOVED lines=12> */
.L_x_9:


//--------------------- .text._ZN7cutlass13device_kernelIN5flash11enable_sm90INS1_16FlashAttnFwdSm90INS1_25CollectiveMainloopFwdSm90ILi2EN4cute5tupleIJNS5_1CILi1EEES8_S8_EEENS6_IJNS7_ILi128EEENS7_ILi80EEENS7_ILi256EEEEEELi256ENS_6half_tEfNS_4arch4Sm90ELb0ELb0ELb0ELb1ELb1ELb0ELb0ELb1ELb1ELb1ELb1ELb0EEENS1_21CollectiveEpilogueFwdINS6_IJSA_SC_SB_EEES9_SE_SG_Li256ELb1ELb1ELb1ELb0EEENS1_36VarlenDynamicPersistentTileSchedulerILi128ELi80ELi256ELi128ELb1ELb1ELb1ELb0ELb1ELb1EEEEEEEEEvNT_6ParamsE --------------------------
	.section	.text._ZN7cutlass13device_kernelIN5flash11enable_sm90INS1_16FlashAttnFwdSm90INS1_25CollectiveMainloopFwdSm90ILi2EN4cute5tupleIJNS5_1CILi1EEES8_S8_EEENS6_IJNS7_ILi128EEENS7_ILi80EEENS7_ILi256EEEEEELi256ENS_6half_tEfNS_4arch4Sm90ELb0ELb0ELb0ELb1ELb1ELb0ELb0ELb1ELb1ELb1ELb1ELb0EEENS1_21CollectiveEpilogueFwdINS6_IJSA_SC_SB_EEES9_SE_SG_Li256ELb1ELb1ELb1ELb0EEENS1_36VarlenDynamicPersistentTileSchedulerILi128ELi80ELi256ELi128ELb1ELb1ELb1ELb0ELb1ELb1EEEEEEEEEvNT_6ParamsE,"ax",@progbits
	.align	128
.text._ZN7cutlass13device_kernelIN5flash11enable_sm90INS1_16FlashAttnFwdSm90INS1_25CollectiveMainloopFwdSm90ILi2EN4cute5tupleIJNS5_1CILi1EEES8_S8_EEENS6_IJNS7_ILi128EEENS7_ILi80EEENS7_ILi256EEEEEELi256ENS_6half_tEfNS_4arch4Sm90ELb0ELb0ELb0ELb1ELb1ELb0ELb0ELb1ELb1ELb1ELb1ELb0EEENS1_21CollectiveEpilogueFwdINS6_IJSA_SC_SB_EEES9_SE_SG_Li256ELb1ELb1ELb1ELb0EEENS1_36VarlenDynamicPersistentTileSchedulerILi128ELi80ELi256ELi128ELb1ELb1ELb1ELb0ELb1ELb1EEEEEEEEEvNT_6ParamsE:
        .type           _ZN7cutlass13device_kernelIN5flash11enable_sm90INS1_16FlashAttnFwdSm90INS1_25CollectiveMainloopFwdSm90ILi2EN4cute5tupleIJNS5_1CILi1EEES8_S8_EEENS6_IJNS7_ILi128EEENS7_ILi80EEENS7_ILi256EEEEEELi256ENS_6half_tEfNS_4arch4Sm90ELb0ELb0ELb0ELb1ELb1ELb0ELb0ELb1ELb1ELb1ELb1ELb0EEENS1_21CollectiveEpilogueFwdINS6_IJSA_SC_SB_EEES9_SE_SG_Li256ELb1ELb1ELb1ELb0EEENS1_36VarlenDynamicPersistentTileSchedulerILi128ELi80ELi256ELi128ELb1ELb1ELb1ELb0ELb1ELb1EEEEEEEEEvNT_6ParamsE,@function
        .size           _ZN7cutlass13device_kernelIN5flash11enable_sm90INS1_16FlashAttnFwdSm90INS1_25CollectiveMainloopFwdSm90ILi2EN4cute5tupleIJNS5_1CILi1EEES8_S8_EEENS6_IJNS7_ILi128EEENS7_ILi80EEENS7_ILi256EEEEEELi256ENS_6half_tEfNS_4arch4Sm90ELb0ELb0ELb0ELb1ELb1ELb0ELb0ELb1ELb1ELb1ELb1ELb0EEENS1_21CollectiveEpilogueFwdINS6_IJSA_SC_SB_EEES9_SE_SG_Li256ELb1ELb1ELb1ELb0EEENS1_36VarlenDynamicPersistentTileSchedulerILi128ELi80ELi256ELi128ELb1ELb1ELb1ELb0ELb1ELb1EEEEEEEEEvNT_6ParamsE,(.L_x_10 - _ZN7cutlass13device_kernelIN5flash11enable_sm90INS1_16FlashAttnFwdSm90INS1_25CollectiveMainloopFwdSm90ILi2EN4cute5tupleIJNS5_1CILi1EEES8_S8_EEENS6_IJNS7_ILi128EEENS7_ILi80EEENS7_ILi256EEEEEELi256ENS_6half_tEfNS_4arch4Sm90ELb0ELb0ELb0ELb1ELb1ELb0ELb0ELb1ELb1ELb1ELb1ELb0EEENS1_21CollectiveEpilogueFwdINS6_IJSA_SC_SB_EEES9_SE_SG_Li256ELb1ELb1ELb1ELb0EEENS1_36VarlenDynamicPersistentTileSchedulerILi128ELi80ELi256ELi128ELb1ELb1ELb1ELb0ELb1ELb1EEEEEEEEEvNT_6ParamsE)
        .other          _ZN7cutlass13device_kernelIN5flash11enable_sm90INS1_16FlashAttnFwdSm90INS1_25CollectiveMainloopFwdSm90ILi2EN4cute5tupleIJNS5_1CILi1EEES8_S8_EEENS6_IJNS7_ILi128EEENS7_ILi80EEENS7_ILi256EEEEEELi256ENS_6half_tEfNS_4arch4Sm90ELb0ELb0ELb0ELb1ELb1ELb0ELb0ELb1ELb1ELb1ELb1ELb0EEENS1_21CollectiveEpilogueFwdINS6_IJSA_SC_SB_EEES9_SE_SG_Li256ELb1ELb1ELb1ELb0EEENS1_36VarlenDynamicPersistentTileSchedulerILi128ELi80ELi256ELi128ELb1ELb1ELb1ELb0ELb1ELb1EEEEEEEEEvNT_6ParamsE,@"STO_CUDA_ENTRY STV_DEFAULT"
_ZN7cutlass13device_kernelIN5flash11enable_sm90INS1_16FlashAttnFwdSm90INS1_25CollectiveMainloopFwdSm90ILi2EN4cute5tupleIJNS5_1CILi1EEES8_S8_EEENS6_IJNS7_ILi128EEENS7_ILi80EEENS7_ILi256EEEEEELi256ENS_6half_tEfNS_4arch4Sm90ELb0ELb0ELb0ELb1ELb1ELb0ELb0ELb1ELb1ELb1ELb1ELb0EEENS1_21CollectiveEpilogueFwdINS6_IJSA_SC_SB_EEES9_SE_SG_Li256ELb1ELb1ELb1ELb0EEENS1_36VarlenDynamicPersistentTileSchedulerILi128ELi80ELi256ELi128ELb1ELb1ELb1ELb0ELb1ELb1EEEEEEEEEvNT_6ParamsE:
[----:B------:R-:W-:Y:S01]  /*0000*/  LDC R1, c[0x0][0x37c] ;  /* 0x0000df00ff017b82 */ /* 0x000fe20000000800 */
[----:B------:R-:W-:Y:S05]  /*0010*/  EXIT ;  /* 0x000000000000794d */ /* 0x000fea0003800000 */
.L_x_1:
        /* <DEDUP_REMOVED lines=14> */
.L_x_10:


//--------------------- .text._ZN7cutlass13device_kernelIN5flash11enable_sm90INS1_16FlashAttnFwdSm90INS1_25CollectiveMainloopFwdSm90ILi2EN4cute5tupleIJNS5_1CILi1EEES8_S8_EEENS6_IJNS7_ILi128EEENS7_ILi80EEENS7_ILi256EEEEEELi256ENS_6half_tEfNS_4arch4Sm90ELb0ELb0ELb0ELb1ELb1ELb1ELb0ELb1ELb1ELb1ELb1ELb0EEENS1_21CollectiveEpilogueFwdINS6_IJSA_SC_SB_EEES9_SE_SG_Li256ELb1ELb1ELb1ELb0EEENS1_36VarlenDynamicPersistentTileSchedulerILi128ELi80ELi256ELi128ELb1ELb1ELb1ELb0ELb1ELb1EEEEEEEEEvNT_6ParamsE --------------------------
	.section	.text._ZN7cutlass13device_kernelIN5flash11enable_sm90INS1_16FlashAttnFwdSm90INS1_25CollectiveMainloopFwdSm90ILi2EN4cute5tupleIJNS5_1CILi1EEES8_S8_EEENS6_IJNS7_ILi128EEENS7_ILi80EEENS7_ILi256EEEEEELi256ENS_6half_tEfNS_4arch4Sm90ELb0ELb0ELb0ELb1ELb1ELb1ELb0ELb1ELb1ELb1ELb1ELb0EEENS1_21CollectiveEpilogueFwdINS6_IJSA_SC_SB_EEES9_SE_SG_Li256ELb1ELb1ELb1ELb0EEENS1_36VarlenDynamicPersistentTileSchedulerILi128ELi80ELi256ELi128ELb1ELb1ELb1ELb0ELb1ELb1EEEEEEEEEvNT_6ParamsE,"ax",@progbits
	.align	128
.text._ZN7cutlass13device_kernelIN5flash11enable_sm90INS1_16FlashAttnFwdSm90INS1_25CollectiveMainloopFwdSm90ILi2EN4cute5tupleIJNS5_1CILi1EEES8_S8_EEENS6_IJNS7_ILi128EEENS7_ILi80EEENS7_ILi256EEEEEELi256ENS_6half_tEfNS_4arch4Sm90ELb0ELb0ELb0ELb1ELb1ELb1ELb0ELb1ELb1ELb1ELb1ELb0EEENS1_21CollectiveEpilogueFwdINS6_IJSA_SC_SB_EEES9_SE_SG_Li256ELb1ELb1ELb1ELb0EEENS1_36VarlenDynamicPersistentTileSchedulerILi128ELi80ELi256ELi128ELb1ELb1ELb1ELb0ELb1ELb1EEEEEEEEEvNT_6ParamsE:
        .type           _ZN7cutlass13device_kernelIN5flash11enable_sm90INS1_16FlashAttnFwdSm90INS1_25CollectiveMainloopFwdSm90ILi2EN4cute5tupleIJNS5_1CILi1EEES8_S8_EEENS6_IJNS7_ILi128EEENS7_ILi80EEENS7_ILi256EEEEEELi256ENS_6half_tEfNS_4arch4Sm90ELb0ELb0ELb0ELb1ELb1ELb1ELb0ELb1ELb1ELb1ELb1ELb0EEENS1_21CollectiveEpilogueFwdINS6_IJSA_SC_SB_EEES9_SE_SG_Li256ELb1ELb1ELb1ELb0EEENS1_36VarlenDynamicPersistentTileSchedulerILi128ELi80ELi256ELi128ELb1ELb1ELb1ELb0ELb1ELb1EEEEEEEEEvNT_6ParamsE,@function
        .size           _ZN7cutlass13device_kernelIN5flash11enable_sm90INS1_16FlashAttnFwdSm90INS1_25CollectiveMainloopFwdSm90ILi2EN4cute5tupleIJNS5_1CILi1EEES8_S8_EEENS6_IJNS7_ILi128EEENS7_ILi80EEENS7_ILi256EEEEEELi256ENS_6half_tEfNS_4arch4Sm90ELb0ELb0ELb0ELb1ELb1ELb1ELb0ELb1ELb1ELb1ELb1ELb0EEENS1_21CollectiveEpilogueFwdINS6_IJSA_SC_SB_EEES9_SE_SG_Li256ELb1ELb1ELb1ELb0EEENS1_36VarlenDynamicPersistentTileSchedulerILi128ELi80ELi256ELi128ELb1ELb1ELb1ELb0ELb1ELb1EEEEEEEEEvNT_6ParamsE,(.L_x_11 - _ZN7cutlass13device_kernelIN5flash11enable_sm90INS1_16FlashAttnFwdSm90INS1_25CollectiveMainloopFwdSm90ILi2EN4cute5tupleIJNS5_1CILi1EEES8_S8_EEENS6_IJNS7_ILi128EEENS7_ILi80EEENS7_ILi256EEEEEELi256ENS_6half_tEfNS_4arch4Sm90ELb0ELb0ELb0ELb1ELb1ELb1ELb0ELb1ELb1ELb1ELb1ELb0EEENS1_21CollectiveEpilogueFwdINS6_IJSA_SC_SB_EEES9_SE_SG_Li256ELb1ELb1ELb1ELb0EEENS1_36VarlenDynamicPersistentTileSchedulerILi128ELi80ELi256ELi128ELb1ELb1ELb1ELb0ELb1ELb1EEEEEEEEEvNT_6ParamsE)
        .other          _ZN7cutlass13device_kernelIN5flash11enable_sm90INS1_16FlashAttnFwdSm90INS1_25CollectiveMainloopFwdSm90ILi2EN4cute5tupleIJNS5_1CILi1EEES8_S8_EEENS6_IJNS7_ILi128EEENS7_ILi80EEENS7_ILi256EEEEEELi256ENS_6half_tEfNS_4arch4Sm90ELb0ELb0ELb0ELb1ELb1ELb1ELb0ELb1ELb1ELb1ELb1ELb0EEENS1_21CollectiveEpilogueFwdINS6_IJSA_SC_SB_EEES9_SE_SG_Li256ELb1ELb1ELb1ELb0EEENS1_36VarlenDynamicPersistentTileSchedulerILi128ELi80ELi256ELi128ELb1ELb1ELb1ELb0ELb1ELb1EEEEEEEEEvNT_6ParamsE,@"STO_CUDA_ENTRY STV_DEFAULT"
_ZN7cutlass13device_kernelIN5flash11enable_sm90INS1_16FlashAttnFwdSm90INS1_25CollectiveMainloopFwdSm90ILi2EN4cute5tupleIJNS5_1CILi1EEES8_S8_EEENS6_IJNS7_ILi128EEENS7_ILi80EEENS7_ILi256EEEEEELi256ENS_6half_tEfNS_4arch4Sm90ELb0ELb0ELb0ELb1ELb1ELb1ELb0ELb1ELb1ELb1ELb1ELb0EEENS1_21CollectiveEpilogueFwdINS6_IJSA_SC_SB_EEES9_SE_SG_Li256ELb1ELb1ELb1ELb0EEENS1_36VarlenDynamicPersistentTileSchedulerILi128ELi80ELi256ELi128ELb1ELb1ELb1ELb0ELb1ELb1EEEEEEEEEvNT_6ParamsE:
[----:B------:R-:W-:Y:S01]  /*0000*/  LDC R1, c[0x0][0x37c] ;  /* 0x0000df00ff017b82 */ /* 0x000fe20000000800 */
[----:B------:R-:W-:Y:S05]  /*0010*/  EXIT ;  /* 0x000000000000794d */ /* 0x000fea0003800000 */
.L_x_2:
        /* <DEDUP_REMOVED lines=14> */
.L_x_11:


//--------------------- .text._ZN7cutlass13device_kernelIN5flash11enable_sm90INS1_16FlashAttnFwdSm90INS1_25CollectiveMainloopFwdSm90ILi2EN4cute5tupleIJNS5_1CILi1EEES8_S8_EEENS6_IJNS7_ILi128EEENS7_ILi64EEENS7_ILi256EEEEEELi256ENS_6half_tEfNS_4arch4Sm90ELb0ELb1ELb0ELb0ELb1ELb0ELb0ELb1ELb1ELb1ELb1ELb0EEENS1_21CollectiveEpilogueFwdINS6_IJSA_SC_SB_EEES9_SE_SG_Li256ELb0ELb1ELb1ELb0EEENS1_19SingleTileSchedulerILb0ELb1ELb1ELi128EEEEEEEEEvNT_6ParamsE --------------------------
	.section	.text._ZN7cutlass13device_kernelIN5flash11enable_sm90INS1_16FlashAttnFwdSm90INS1_25CollectiveMainloopFwdSm90ILi2EN4cute5tupleIJNS5_1CILi1EEES8_S8_EEENS6_IJNS7_ILi128EEENS7_ILi64EEENS7_ILi256EEEEEELi256ENS_6half_tEfNS_4arch4Sm90ELb0ELb1ELb0ELb0ELb1ELb0ELb0ELb1ELb1ELb1ELb1ELb0EEENS1_21CollectiveEpilogueFwdINS6_IJSA_SC_SB_EEES9_SE_SG_Li256ELb0ELb1ELb1ELb0EEENS1_19SingleTileSchedulerILb0ELb1ELb1ELi128EEEEEEEEEvNT_6ParamsE,"ax",@progbits
	.align	128
.text._ZN7cutlass13device_kernelIN5flash11enable_sm90INS1_16FlashAttnFwdSm90INS1_25CollectiveMainloopFwdSm90ILi2EN4cute5tupleIJNS5_1CILi1EEES8_S8_EEENS6_IJNS7_ILi128EEENS7_ILi64EEENS7_ILi256EEEEEELi256ENS_6half_tEfNS_4arch4Sm90ELb0ELb1ELb0ELb0ELb1ELb0ELb0ELb1ELb1ELb1ELb1ELb0EEENS1_21CollectiveEpilogueFwdINS6_IJSA_SC_SB_EEES9_SE_SG_Li256ELb0ELb1ELb1ELb0EEENS1_19SingleTileSchedulerILb0ELb1ELb1ELi128EEEEEEEEEvNT_6ParamsE:
        .type           _ZN7cutlass13device_kernelIN5flash11enable_sm90INS1_16FlashAttnFwdSm90INS1_25CollectiveMainloopFwdSm90ILi2EN4cute5tupleIJNS5_1CILi1EEES8_S8_EEENS6_IJNS7_ILi128EEENS7_ILi64EEENS7_ILi256EEEEEELi256ENS_6half_tEfNS_4arch4Sm90ELb0ELb1ELb0ELb0ELb1ELb0ELb0ELb1ELb1ELb1ELb1ELb0EEENS1_21CollectiveEpilogueFwdINS6_IJSA_SC_SB_EEES9_SE_SG_Li256ELb0ELb1ELb1ELb0EEENS1_19SingleTileSchedulerILb0ELb1ELb1ELi128EEEEEEEEEvNT_6ParamsE,@function
        .size           _ZN7cutlass13device_kernelIN5flash11enable_sm90INS1_16FlashAttnFwdSm90INS1_25CollectiveMainloopFwdSm90ILi2EN4cute5tupleIJNS5_1CILi1EEES8_S8_EEENS6_IJNS7_ILi128EEENS7_ILi64EEENS7_ILi256EEEEEELi256ENS_6half_tEfNS_4arch4Sm90ELb0ELb1ELb0ELb0ELb1ELb0ELb0ELb1ELb1ELb1ELb1ELb0EEENS1_21CollectiveEpilogueFwdINS6_IJSA_SC_SB_EEES9_SE_SG_Li256ELb0ELb1ELb1ELb0EEENS1_19SingleTileSchedulerILb0ELb1ELb1ELi128EEEEEEEEEvNT_6ParamsE,(.L_x_12 - _ZN7cutlass13device_kernelIN5flash11enable_sm90INS1_16FlashAttnFwdSm90INS1_25CollectiveMainloopFwdSm90ILi2EN4cute5tupleIJNS5_1CILi1EEES8_S8_EEENS6_IJNS7_ILi128EEENS7_ILi64EEENS7_ILi256EEEEEELi256ENS_6half_tEfNS_4arch4Sm90ELb0ELb1ELb0ELb0ELb1ELb0ELb0ELb1ELb1ELb1ELb1ELb0EEENS1_21CollectiveEpilogueFwdINS6_IJSA_SC_SB_EEES9_SE_SG_Li256ELb0ELb1ELb1ELb0EEENS1_19SingleTileSchedulerILb0ELb1ELb1ELi128EEEEEEEEEvNT_6ParamsE)
        .other          _ZN7cutlass13device_kernelIN5flash11enable_sm90INS1_16FlashAttnFwdSm90INS1_25CollectiveMainloopFwdSm90ILi2EN4cute5tupleIJNS5_1CILi1EEES8_S8_EEENS6_IJNS7_ILi128EEENS7_ILi64EEENS7_ILi256EEEEEELi256ENS_6half_tEfNS_4arch4Sm90ELb0ELb1ELb0ELb0ELb1ELb0ELb0ELb1ELb1ELb1ELb1ELb0EEENS1_21CollectiveEpilogueFwdINS6_IJSA_SC_SB_EEES9_SE_SG_Li256ELb0ELb1ELb1ELb0EEENS1_19SingleTileSchedulerILb0ELb1ELb1ELi128EEEEEEEEEvNT_6ParamsE,@"STO_CUDA_ENTRY STV_DEFAULT"
_ZN7cutlass13device_kernelIN5flash11enable_sm90INS1_16FlashAttnFwdSm90INS1_25CollectiveMainloopFwdSm90ILi2EN4cute5tupleIJNS5_1CILi1EEES8_S8_EEENS6_IJNS7_ILi128EEENS7_ILi64EEENS7_ILi256EEEEEELi256ENS_6half_tEfNS_4arch4Sm90ELb0ELb1ELb0ELb0ELb1ELb0ELb0ELb1ELb1ELb1ELb1ELb0EEENS1_21CollectiveEpilogueFwdINS6_IJSA_SC_SB_EEES9_SE_SG_Li256ELb0ELb1ELb1ELb0EEENS1_19SingleTileSchedulerILb0ELb1ELb1ELi128EEEEEEEEEvNT_6ParamsE:
[----:B------:R-:W-:Y:S01]  /*0000*/  LDC R1, c[0x0][0x37c] ;  /* 0x0000df00ff017b82 */ /* 0x000fe20000000800 */
[----:B------:R-:W-:Y:S05]  /*0010*/  EXIT ;  /* 0x000000000000794d */ /* 0x000fea0003800000 */
.L_x_3:
        /* <DEDUP_REMOVED lines=14> */
.L_x_12:


//--------------------- .text._ZN7cutlass13device_kernelIN5flash11enable_sm90INS1_16FlashAttnFwdSm90INS1_25CollectiveMainloopFwdSm90ILi2EN4cute5tupleIJNS5_1CILi1EEES8_S8_EEENS6_IJNS7_ILi128EEENS7_ILi64EEENS7_ILi256EEEEEELi256ENS_6half_tEfNS_4arch4Sm90ELb0ELb1ELb0ELb1ELb1ELb0ELb0ELb1ELb1ELb1ELb1ELb0EEENS1_21CollectiveEpilogueFwdINS6_IJSA_SC_SB_EEES9_SE_SG_Li256ELb1ELb1ELb1ELb0EEENS1_36VarlenDynamicPersistentTileSchedulerILi128ELi64ELi256ELi128ELb1ELb1ELb1ELb1ELb0ELb1EEEEEEEEEvNT_6ParamsE --------------------------
	.section	.text._ZN7cutlass13device_kernelIN5flash11enable_sm90INS1_16FlashAttnFwdSm90INS1_25CollectiveMainloopFwdSm90ILi2EN4cute5tupleIJNS5_1CILi1EEES8_S8_EEENS6_IJNS7_ILi128EEENS7_ILi64EEENS7_ILi256EEEEEELi256ENS_6half_tEfNS_4arch4Sm90ELb0ELb1ELb0ELb1ELb1ELb0ELb0ELb1ELb1ELb1ELb1ELb0EEENS1_21CollectiveEpilogueFwdINS6_IJSA_SC_SB_EEES9_SE_SG_Li256ELb1ELb1ELb1ELb0EEENS1_36VarlenDynamicPersistentTileSchedulerILi128ELi64ELi256ELi128ELb1ELb1ELb1ELb1ELb0ELb1EEEEEEEEEvNT_6ParamsE,"ax",@progbits
	.align	128
.text._ZN7cutlass13device_kernelIN5flash11enable_sm90INS1_16FlashAttnFwdSm90INS1_25CollectiveMainloopFwdSm90ILi2EN4cute5tupleIJNS5_1CILi1EEES8_S8_EEENS6_IJNS7_ILi128EEENS7_ILi64EEENS7_ILi256EEEEEELi256ENS_6half_tEfNS_4arch4Sm90ELb0ELb1ELb0ELb1ELb1ELb0ELb0ELb1ELb1ELb1ELb1ELb0EEENS1_21CollectiveEpilogueFwdINS6_IJSA_SC_SB_EEES9_SE_SG_Li256ELb1ELb1ELb1ELb0EEENS1_36VarlenDynamicPersistentTileSchedulerILi128ELi64ELi256ELi128ELb1ELb1ELb1ELb1ELb0ELb1EEEEEEEEEvNT_6ParamsE:
        .type           _ZN7cutlass13device_kernelIN5flash11enable_sm90INS1_16FlashAttnFwdSm90INS1_25CollectiveMainloopFwdSm90ILi2EN4cute5tupleIJNS5_1CILi1EEES8_S8_EEENS6_IJNS7_ILi128EEENS7_ILi64EEENS7_ILi256EEEEEELi256ENS_6half_tEfNS_4arch4Sm90ELb0ELb1ELb0ELb1ELb1ELb0ELb0ELb1ELb1ELb1ELb1ELb0EEENS1_21CollectiveEpilogueFwdINS6_IJSA_SC_SB_EEES9_SE_SG_Li256ELb1ELb1ELb1ELb0EEENS1_36VarlenDynamicPersistentTileSchedulerILi128ELi64ELi256ELi128ELb1ELb1ELb1ELb1ELb0ELb1EEEEEEEEEvNT_6ParamsE,@function
        .size           _ZN7cutlass13device_kernelIN5flash11enable_sm90INS1_16FlashAttnFwdSm90INS1_25CollectiveMainloopFwdSm90ILi2EN4cute5tupleIJNS5_1CILi1EEES8_S8_EEENS6_IJNS7_ILi128EEENS7_ILi64EEENS7_ILi256EEEEEELi256ENS_6half_tEfNS_4arch4Sm90ELb0ELb1ELb0ELb1ELb1ELb0ELb0ELb1ELb1ELb1ELb1ELb0EEENS1_21CollectiveEpilogueFwdINS6_IJSA_SC_SB_EEES9_SE_SG_Li256ELb1ELb1ELb1ELb0EEENS1_36VarlenDynamicPersistentTileSchedulerILi128ELi64ELi256ELi128ELb1ELb1ELb1ELb1ELb0ELb1EEEEEEEEEvNT_6ParamsE,(.L_x_13 - _ZN7cutlass13device_kernelIN5flash11enable_sm90INS1_16FlashAttnFwdSm90INS1_25CollectiveMainloopFwdSm90ILi2EN4cute5tupleIJNS5_1CILi1EEES8_S8_EEENS6_IJNS7_ILi128EEENS7_ILi64EEENS7_ILi256EEEEEELi256ENS_6half_tEfNS_4arch4Sm90ELb0ELb1ELb0ELb1ELb1ELb0ELb0ELb1ELb1ELb1ELb1ELb0EEENS1_21CollectiveEpilogueFwdINS6_IJSA_SC_SB_EEES9_SE_SG_Li256ELb1ELb1ELb1ELb0EEENS1_36VarlenDynamicPersistentTileSchedulerILi128ELi64ELi256ELi128ELb1ELb1ELb1ELb1ELb0ELb1EEEEEEEEEvNT_6ParamsE)
        .other          _ZN7cutlass13device_kernelIN5flash11enable_sm90INS1_16FlashAttnFwdSm90INS1_25CollectiveMainloopFwdSm90ILi2EN4cute5tupleIJNS5_1CILi1EEES8_S8_EEENS6_IJNS7_ILi128EEENS7_ILi64EEENS7_ILi256EEEEEELi256ENS_6half_tEfNS_4arch4Sm90ELb0ELb1ELb0ELb1ELb1ELb0ELb0ELb1ELb1ELb1ELb1ELb0EEENS1_21CollectiveEpilogueFwdINS6_IJSA_SC_SB_EEES9_SE_SG_Li256ELb1ELb1ELb1ELb0EEENS1_36VarlenDynamicPersistentTileSchedulerILi128ELi64ELi256ELi128ELb1ELb1ELb1ELb1ELb0ELb1EEEEEEEEEvNT_6ParamsE,@"STO_CUDA_ENTRY STV_DEFAULT"
_ZN7cutlass13device_kernelIN5flash11enable_sm90INS1_16FlashAttnFwdSm90INS1_25CollectiveMainloopFwdSm90ILi2EN4cute5tupleIJNS5_1CILi1EEES8_S8_EEENS6_IJNS7_ILi128EEENS7_ILi64EEENS7_ILi256EEEEEELi256ENS_6half_tEfNS_4arch4Sm90ELb0ELb1ELb0ELb1ELb1ELb0ELb0ELb1ELb1ELb1ELb1ELb0EEENS1_21CollectiveEpilogueFwdINS6_IJSA_SC_SB_EEES9_SE_SG_Li256ELb1ELb1ELb1ELb0EEENS1_36VarlenDynamicPersistentTileSchedulerILi128ELi64ELi256ELi128ELb1ELb1ELb1ELb1ELb0ELb1EEEEEEEEEvNT_6ParamsE:
[----:B------:R-:W-:Y:S01]  /*0000*/  LDC R1, c[0x0][0x37c] ;  /* 0x0000df00ff017b82 */ /* 0x000fe20000000800 */
[----:B------:R-:W-:Y:S05]  /*0010*/  EXIT ;  /* 0x000000000000794d */ /* 0x000fea0003800000 */
.L_x_4:
        /* <DEDUP_REMOVED lines=14> */
.L_x_13:


//--------------------- .text._ZN7cutlass13device_kernelIN5flash11enable_sm90INS1_16FlashAttnFwdSm90INS1_25CollectiveMainloopFwdSm90ILi2EN4cute5tupleIJNS5_1CILi1EEES8_S8_EEENS6_IJNS7_ILi128EEENS7_ILi64EEENS7_ILi256EEEEEELi256ENS_6half_tEfNS_4arch4Sm90ELb0ELb1ELb0ELb1ELb1ELb1ELb0ELb1ELb1ELb1ELb1ELb0EEENS1_21CollectiveEpilogueFwdINS6_IJSA_SC_SB_EEES9_SE_SG_Li256ELb1ELb1ELb1ELb0EEENS1_36VarlenDynamicPersistentTileSchedulerILi128ELi64ELi256ELi128ELb1ELb1ELb1ELb1ELb0ELb1EEEEEEEEEvNT_6ParamsE --------------------------
	.section	.text._ZN7cutlass13device_kernelIN5flash11enable_sm90INS1_16FlashAttnFwdSm90INS1_25CollectiveMainloopFwdSm90ILi2EN4cute5tupleIJNS5_1CILi1EEES8_S8_EEENS6_IJNS7_ILi128EEENS7_ILi64EEENS7_ILi256EEEEEELi256ENS_6half_tEfNS_4arch4Sm90ELb0ELb1ELb0ELb1ELb1ELb1ELb0ELb1ELb1ELb1ELb1ELb0EEENS1_21CollectiveEpilogueFwdINS6_IJSA_SC_SB_EEES9_SE_SG_Li256ELb1ELb1ELb1ELb0EEENS1_36VarlenDynamicPersistentTileSchedulerILi128ELi64ELi256ELi128ELb1ELb1ELb1ELb1ELb0ELb1EEEEEEEEEvNT_6ParamsE,"ax",@progbits
	.align	128
.text._ZN7cutlass13device_kernelIN5flash11enable_sm90INS1_16FlashAttnFwdSm90INS1_25CollectiveMainloopFwdSm90ILi2EN4cute5tupleIJNS5_1CILi1EEES8_S8_EEENS6_IJNS7_ILi128EEENS7_ILi64EEENS7_ILi256EEEEEELi256ENS_6half_tEfNS_4arch4Sm90ELb0ELb1ELb0ELb1ELb1ELb1ELb0ELb1ELb1ELb1ELb1ELb0EEENS1_21CollectiveEpilogueFwdINS6_IJSA_SC_SB_EEES9_SE_SG_Li256ELb1ELb1ELb1ELb0EEENS1_36VarlenDynamicPersistentTileSchedulerILi128ELi64ELi256ELi128ELb1ELb1ELb1ELb1ELb0ELb1EEEEEEEEEvNT_6ParamsE:
        .type           _ZN7cutlass13device_kernelIN5flash11enable_sm90INS1_16FlashAttnFwdSm90INS1_25CollectiveMainloopFwdSm90ILi2EN4cute5tupleIJNS5_1CILi1EEES8_S8_EEENS6_IJNS7_ILi128EEENS7_ILi64EEENS7_ILi256EEEEEELi256ENS_6half_tEfNS_4arch4Sm90ELb0ELb1ELb0ELb1ELb1ELb1ELb0ELb1ELb1ELb1ELb1ELb0EEENS1_21CollectiveEpilogueFwdINS6_IJSA_SC_SB_EEES9_SE_SG_Li256ELb1ELb1ELb1ELb0EEENS1_36VarlenDynamicPersistentTileSchedulerILi128ELi64ELi256ELi128ELb1ELb1ELb1ELb1ELb0ELb1EEEEEEEEEvNT_6ParamsE,@function
        .size           _ZN7cutlass13device_kernelIN5flash11enable_sm90INS1_16FlashAttnFwdSm90INS1_25CollectiveMainloopFwdSm90ILi2EN4cute5tupleIJNS5_1CILi1EEES8_S8_EEENS6_IJNS7_ILi128EEENS7_ILi64EEENS7_ILi256EEEEEELi256ENS_6half_tEfNS_4arch4Sm90ELb0ELb1ELb0ELb1ELb1ELb1ELb0ELb1ELb1ELb1ELb1ELb0EEENS1_21CollectiveEpilogueFwdINS6_IJSA_SC_SB_EEES9_SE_SG_Li256ELb1ELb1ELb1ELb0EEENS1_36VarlenDynamicPersistentTileSchedulerILi128ELi64ELi256ELi128ELb1ELb1ELb1ELb1ELb0ELb1EEEEEEEEEvNT_6ParamsE,(.L_x_14 - _ZN7cutlass13device_kernelIN5flash11enable_sm90INS1_16FlashAttnFwdSm90INS1_25CollectiveMainloopFwdSm90ILi2EN4cute5tupleIJNS5_1CILi1EEES8_S8_EEENS6_IJNS7_ILi128EEENS7_ILi64EEENS7_ILi256EEEEEELi256ENS_6half_tEfNS_4arch4Sm90ELb0ELb1ELb0ELb1ELb1ELb1ELb0ELb1ELb1ELb1ELb1ELb0EEENS1_21CollectiveEpilogueFwdINS6_IJSA_SC_SB_EEES9_SE_SG_Li256ELb1ELb1ELb1ELb0EEENS1_36VarlenDynamicPersistentTileSchedulerILi128ELi64ELi256ELi128ELb1ELb1ELb1ELb1ELb0ELb1EEEEEEEEEvNT_6ParamsE)
        .other          _ZN7cutlass13device_kernelIN5flash11enable_sm90INS1_16FlashAttnFwdSm90INS1_25CollectiveMainloopFwdSm90ILi2EN4cute5tupleIJNS5_1CILi1EEES8_S8_EEENS6_IJNS7_ILi128EEENS7_ILi64EEENS7_ILi256EEEEEELi256ENS_6half_tEfNS_4arch4Sm90ELb0ELb1ELb0ELb1ELb1ELb1ELb0ELb1ELb1ELb1ELb1ELb0EEENS1_21CollectiveEpilogueFwdINS6_IJSA_SC_SB_EEES9_SE_SG_Li256ELb1ELb1ELb1ELb0EEENS1_36VarlenDynamicPersistentTileSchedulerILi128ELi64ELi256ELi128ELb1ELb1ELb1ELb1ELb0ELb1EEEEEEEEEvNT_6ParamsE,@"STO_CUDA_ENTRY STV_DEFAULT"
_ZN7cutlass13device_kernelIN5flash11enable_sm90INS1_16FlashAttnFwdSm90INS1_25CollectiveMainloopFwdSm90ILi2EN4cute5tupleIJNS5_1CILi1EEES8_S8_EEENS6_IJNS7_ILi128EEENS7_ILi64EEENS7_ILi256EEEEEELi256ENS_6half_tEfNS_4arch4Sm90ELb0ELb1ELb0ELb1ELb1ELb1ELb0ELb1ELb1ELb1ELb1ELb0EEENS1_21CollectiveEpilogueFwdINS6_IJSA_SC_SB_EEES9_SE_SG_Li256ELb1ELb1ELb1ELb0EEENS1_36VarlenDynamicPersistentTileSchedulerILi128ELi64ELi256ELi128ELb1ELb1ELb1ELb1ELb0ELb1EEEEEEEEEvNT_6ParamsE:
[----:B------:R-:W-:Y:S01]  /*0000*/  LDC R1, c[0x0][0x37c] ;  /* 0x0000df00ff017b82 */ /* 0x000fe20000000800 */
[----:B------:R-:W-:Y:S05]  /*0010*/  EXIT ;  /* 0x000000000000794d */ /* 0x000fea0003800000 */
.L_x_5:
        /* <DEDUP_REMOVED lines=14> */
.L_x_14:


//--------------------- .text._ZN7cutlass13device_kernelIN5flash11enable_sm90INS1_16FlashAttnFwdSm90INS1_25CollectiveMainloopFwdSm90ILi2EN4cute5tupleIJNS5_1CILi1EEES8_S8_EEENS6_IJNS7_ILi128EEENS7_ILi80EEENS7_ILi256EEEEEELi256ENS_6half_tEfNS_4arch4Sm90ELb1ELb0ELb0ELb0ELb1ELb0ELb0ELb1ELb1ELb1ELb1ELb0EEENS1_21CollectiveEpilogueFwdINS6_IJSA_SC_SB_EEES9_SE_SG_Li256ELb0ELb1ELb1ELb0EEENS1_19SingleTileSchedulerILb0ELb1ELb1ELi128EEEEEEEEEvNT_6ParamsE --------------------------
	.section	.text._ZN7cutlass13device_kernelIN5flash11enable_sm90INS1_16FlashAttnFwdSm90INS1_25CollectiveMainloopFwdSm90ILi2EN4cute5tupleIJNS5_1CILi1EEES8_S8_EEENS6_IJNS7_ILi128EEENS7_ILi80EEENS7_ILi256EEEEEELi256ENS_6half_tEfNS_4arch4Sm90ELb1ELb0ELb0ELb0ELb1ELb0ELb0ELb1ELb1ELb1ELb1ELb0EEENS1_21CollectiveEpilogueFwdINS6_IJSA_SC_SB_EEES9_SE_SG_Li256ELb0ELb1ELb1ELb0EEENS1_19SingleTileSchedulerILb0ELb1ELb1ELi128EEEEEEEEEvNT_6ParamsE,"ax",@progbits
	.align	128
.text._ZN7cutlass13device_kernelIN5flash11enable_sm90INS1_16FlashAttnFwdSm90INS1_25CollectiveMainloopFwdSm90ILi2EN4cute5tupleIJNS5_1CILi1EEES8_S8_EEENS6_IJNS7_ILi128EEENS7_ILi80EEENS7_ILi256EEEEEELi256ENS_6half_tEfNS_4arch4Sm90ELb1ELb0ELb0ELb0ELb1ELb0ELb0ELb1ELb1ELb1ELb1ELb0EEENS1_21CollectiveEpilogueFwdINS6_IJSA_SC_SB_EEES9_SE_SG_Li256ELb0ELb1ELb1ELb0EEENS1_19SingleTileSchedulerILb0ELb1ELb1ELi128EEEEEEEEEvNT_6ParamsE:
        .type           _ZN7cutlass13device_kernelIN5flash11enable_sm90INS1_16FlashAttnFwdSm90INS1_25CollectiveMainloopFwdSm90ILi2EN4cute5tupleIJNS5_1CILi1EEES8_S8_EEENS6_IJNS7_ILi128EEENS7_ILi80EEENS7_ILi256EEEEEELi256ENS_6half_tEfNS_4arch4Sm90ELb1ELb0ELb0ELb0ELb1ELb0ELb0ELb1ELb1ELb1ELb1ELb0EEENS1_21CollectiveEpilogueFwdINS6_IJSA_SC_SB_EEES9_SE_SG_Li256ELb0ELb1ELb1ELb0EEENS1_19SingleTileSchedulerILb0ELb1ELb1ELi128EEEEEEEEEvNT_6ParamsE,@function
        .size           _ZN7cutlass13device_kernelIN5flash11enable_sm90INS1_16FlashAttnFwdSm90INS1_25CollectiveMainloopFwdSm90ILi2EN4cute5tupleIJNS5_1CILi1EEES8_S8_EEENS6_IJNS7_ILi128EEENS7_ILi80EEENS7_ILi256EEEEEELi256ENS_6half_tEfNS_4arch4Sm90ELb1ELb0ELb0ELb0ELb1ELb0ELb0ELb1ELb1ELb1ELb1ELb0EEENS1_21CollectiveEpilogueFwdINS6_IJSA_SC_SB_EEES9_SE_SG_Li256ELb0ELb1ELb1ELb0EEENS1_19SingleTileSchedulerILb0ELb1ELb1ELi128EEEEEEEEEvNT_6ParamsE,(.L_x_15 - _ZN7cutlass13device_kernelIN5flash11enable_sm90INS1_16FlashAttnFwdSm90INS1_25CollectiveMainloopFwdSm90ILi2EN4cute5tupleIJNS5_1CILi1EEES8_S8_EEENS6_IJNS7_ILi128EEENS7_ILi80EEENS7_ILi256EEEEEELi256ENS_6half_tEfNS_4arch4Sm90ELb1ELb0ELb0ELb0ELb1ELb0ELb0ELb1ELb1ELb1ELb1ELb0EEENS1_21CollectiveEpilogueFwdINS6_IJSA_SC_SB_EEES9_SE_SG_Li256ELb0ELb1ELb1ELb0EEENS1_19SingleTileSchedulerILb0ELb1ELb1ELi128EEEEEEEEEvNT_6ParamsE)
        .other          _ZN7cutlass13device_kernelIN5flash11enable_sm90INS1_16FlashAttnFwdSm90INS1_25CollectiveMainloopFwdSm90ILi2EN4cute5tupleIJNS5_1CILi1EEES8_S8_EEENS6_IJNS7_ILi128EEENS7_ILi80EEENS7_ILi256EEEEEELi256ENS_6half_tEfNS_4arch4Sm90ELb1ELb0ELb0ELb0ELb1ELb0ELb0ELb1ELb1ELb1ELb1ELb0EEENS1_21CollectiveEpilogueFwdINS6_IJSA_SC_SB_EEES9_SE_SG_Li256ELb0ELb1ELb1ELb0EEENS1_19SingleTileSchedulerILb0ELb1ELb1ELi128EEEEEEEEEvNT_6ParamsE,@"STO_CUDA_ENTRY STV_DEFAULT"
_ZN7cutlass13device_kernelIN5flash11enable_sm90INS1_16FlashAttnFwdSm90INS1_25CollectiveMainloopFwdSm90ILi2EN4cute5tupleIJNS5_1CILi1EEES8_S8_EEENS6_IJNS7_ILi128EEENS7_ILi80EEENS7_ILi256EEEEEELi256ENS_6half_tEfNS_4arch4Sm90ELb1ELb0ELb0ELb0ELb1ELb0ELb0ELb1ELb1ELb1ELb1ELb0EEENS1_21CollectiveEpilogueFwdINS6_IJSA_SC_SB_EEES9_SE_SG_Li256ELb0ELb1ELb1ELb0EEENS1_19SingleTileSchedulerILb0ELb1ELb1ELi128EEEEEEEEEvNT_6ParamsE:
[----:B------:R-:W-:Y:S01]  /*0000*/  LDC R1, c[0x0][0x37c] ;  /* 0x0000df00ff017b82 */ /* 0x000fe20000000800 */
[----:B------:R-:W-:Y:S05]  /*0010*/  EXIT ;  /* 0x000000000000794d */ /* 0x000fea0003800000 */
.L_x_6:
        /* <DEDUP_REMOVED lines=14> */
.L_x_15:


//--------------------- .text._ZN7cutlass13device_kernelIN5flash11enable_sm90INS1_16FlashAttnFwdSm90INS1_25CollectiveMainloopFwdSm90ILi2EN4cute5tupleIJNS5_1CILi1EEES8_S8_EEENS6_IJNS7_ILi128EEENS7_ILi80EEENS7_ILi256EEEEEELi256ENS_6half_tEfNS_4arch4Sm90ELb1ELb0ELb0ELb1ELb1ELb0ELb0ELb1ELb1ELb1ELb1ELb0EEENS1_21CollectiveEpilogueFwdINS6_IJSA_SC_SB_EEES9_SE_SG_Li256ELb1ELb1ELb1ELb0EEENS1_36VarlenDynamicPersistentTileSchedulerILi128ELi80ELi256ELi128ELb1ELb1ELb1ELb1ELb1ELb1EEEEEEEEEvNT_6ParamsE --------------------------
	.section	.text._ZN7cutlass13device_kernelIN5flash11enable_sm90INS1_16FlashAttnFwdSm90INS1_25CollectiveMainloopFwdSm90ILi2EN4cute5tupleIJNS5_1CILi1EEES8_S8_EEENS6_IJNS7_ILi128EEENS7_ILi80EEENS7_ILi256EEEEEELi256ENS_6half_tEfNS_4arch4Sm90ELb1ELb0ELb0ELb1ELb1ELb0ELb0ELb1ELb1ELb1ELb1ELb0EEENS1_21CollectiveEpilogueFwdINS6_IJSA_SC_SB_EEES9_SE_SG_Li256ELb1ELb1ELb1ELb0EEENS1_36VarlenDynamicPersistentTileSchedulerILi128ELi80ELi256ELi128ELb1ELb1ELb1ELb1ELb1ELb1EEEEEEEEEvNT_6ParamsE,"ax",@progbits
	.align	128
.text._ZN7cutlass13device_kernelIN5flash11enable_sm90INS1_16FlashAttnFwdSm90INS1_25CollectiveMainloopFwdSm90ILi2EN4cute5tupleIJNS5_1CILi1EEES8_S8_EEENS6_IJNS7_ILi128EEENS7_ILi80EEENS7_ILi256EEEEEELi256ENS_6half_tEfNS_4arch4Sm90ELb1ELb0ELb0ELb1ELb1ELb0ELb0ELb1ELb1ELb1ELb1ELb0EEENS1_21CollectiveEpilogueFwdINS6_IJSA_SC_SB_EEES9_SE_SG_Li256ELb1ELb1ELb1ELb0EEENS1_36VarlenDynamicPersistentTileSchedulerILi128ELi80ELi256ELi128ELb1ELb1ELb1ELb1ELb1ELb1EEEEEEEEEvNT_6ParamsE:
        .type           _ZN7cutlass13device_kernelIN5flash11enable_sm90INS1_16FlashAttnFwdSm90INS1_25CollectiveMainloopFwdSm90ILi2EN4cute5tupleIJNS5_1CILi1EEES8_S8_EEENS6_IJNS7_ILi128EEENS7_ILi80EEENS7_ILi256EEEEEELi256ENS_6half_tEfNS_4arch4Sm90ELb1ELb0ELb0ELb1ELb1ELb0ELb0ELb1ELb1ELb1ELb1ELb0EEENS1_21CollectiveEpilogueFwdINS6_IJSA_SC_SB_EEES9_SE_SG_Li256ELb1ELb1ELb1ELb0EEENS1_36VarlenDynamicPersistentTileSchedulerILi128ELi80ELi256ELi128ELb1ELb1ELb1ELb1ELb1ELb1EEEEEEEEEvNT_6ParamsE,@function
        .size           _ZN7cutlass13device_kernelIN5flash11enable_sm90INS1_16FlashAttnFwdSm90INS1_25CollectiveMainloopFwdSm90ILi2EN4cute5tupleIJNS5_1CILi1EEES8_S8_EEENS6_IJNS7_ILi128EEENS7_ILi80EEENS7_ILi256EEEEEELi256ENS_6half_tEfNS_4arch4Sm90ELb1ELb0ELb0ELb1ELb1ELb0ELb0ELb1ELb1ELb1ELb1ELb0EEENS1_21CollectiveEpilogueFwdINS6_IJSA_SC_SB_EEES9_SE_SG_Li256ELb1ELb1ELb1ELb0EEENS1_36VarlenDynamicPersistentTileSchedulerILi128ELi80ELi256ELi128ELb1ELb1ELb1ELb1ELb1ELb1EEEEEEEEEvNT_6ParamsE,(.L_x_16 - _ZN7cutlass13device_kernelIN5flash11enable_sm90INS1_16FlashAttnFwdSm90INS1_25CollectiveMainloopFwdSm90ILi2EN4cute5tupleIJNS5_1CILi1EEES8_S8_EEENS6_IJNS7_ILi128EEENS7_ILi80EEENS7_ILi256EEEEEELi256ENS_6half_tEfNS_4arch4Sm90ELb1ELb0ELb0ELb1ELb1ELb0ELb0ELb1ELb1ELb1ELb1ELb0EEENS1_21CollectiveEpilogueFwdINS6_IJSA_SC_SB_EEES9_SE_SG_Li256ELb1ELb1ELb1ELb0EEENS1_36VarlenDynamicPersistentTileSchedulerILi128ELi80ELi256ELi128ELb1ELb1ELb1ELb1ELb1ELb1EEEEEEEEEvNT_6ParamsE)
        .other          _ZN7cutlass13device_kernelIN5flash11enable_sm90INS1_16FlashAttnFwdSm90INS1_25CollectiveMainloopFwdSm90ILi2EN4cute5tupleIJNS5_1CILi1EEES8_S8_EEENS6_IJNS7_ILi128EEENS7_ILi80EEENS7_ILi256EEEEEELi256ENS_6half_tEfNS_4arch4Sm90ELb1ELb0ELb0ELb1ELb1ELb0ELb0ELb1ELb1ELb1ELb1ELb0EEENS1_21CollectiveEpilogueFwdINS6_IJSA_SC_SB_EEES9_SE_SG_Li256ELb1ELb1ELb1ELb0EEENS1_36VarlenDynamicPersistentTileSchedulerILi128ELi80ELi256ELi128ELb1ELb1ELb1ELb1ELb1ELb1EEEEEEEEEvNT_6ParamsE,@"STO_CUDA_ENTRY STV_DEFAULT"
_ZN7cutlass13device_kernelIN5flash11enable_sm90INS1_16FlashAttnFwdSm90INS1_25CollectiveMainloopFwdSm90ILi2EN4cute5tupleIJNS5_1CILi1EEES8_S8_EEENS6_IJNS7_ILi128EEENS7_ILi80EEENS7_ILi256EEEEEELi256ENS_6half_tEfNS_4arch4Sm90ELb1ELb0ELb0ELb1ELb1ELb0ELb0ELb1ELb1ELb1ELb1ELb0EEENS1_21CollectiveEpilogueFwdINS6_IJSA_SC_SB_EEES9_SE_SG_Li256ELb1ELb1ELb1ELb0EEENS1_36VarlenDynamicPersistentTileSchedulerILi128ELi80ELi256ELi128ELb1ELb1ELb1ELb1ELb1ELb1EEEEEEEEEvNT_6ParamsE:
[----:B------:R-:W-:Y:S01]  /*0000*/  LDC R1, c[0x0][0x37c] ;  /* 0x0000df00ff017b82 */ /* 0x000fe20000000800 */
[----:B------:R-:W-:Y:S05]  /*0010*/  EXIT ;  /* 0x000000000000794d */ /* 0x000fea0003800000 */
.L_x_7:
        /* <DEDUP_REMOVED lines=14> */
.L_x_16:


//--------------------- .text._ZN7cutlass13device_kernelIN5flash11enable_sm90INS1_16FlashAttnFwdSm90INS1_25CollectiveMainloopFwdSm90ILi2EN4cute5tupleIJNS5_1CILi1EEES8_S8_EEENS6_IJNS7_ILi128EEENS7_ILi80EEENS7_ILi256EEEEEELi256ENS_6half_tEfNS_4arch4Sm90ELb1ELb0ELb0ELb1ELb1ELb1ELb0ELb1ELb1ELb1ELb1ELb0EEENS1_21CollectiveEpilogueFwdINS6_IJSA_SC_SB_EEES9_SE_SG_Li256ELb1ELb1ELb1ELb0EEENS1_36VarlenDynamicPersistentTileSchedulerILi128ELi80ELi256ELi128ELb1ELb1ELb1ELb1ELb1ELb1EEEEEEEEEvNT_6ParamsE --------------------------
	.section	.text._ZN7cutlass13device_kernelIN5flash11enable_sm90INS1_16FlashAttnFwdSm90INS1_25CollectiveMainloopFwdSm90ILi2EN4cute5tupleIJNS5_1CILi1EEES8_S8_EEENS6_IJNS7_ILi128EEENS7_ILi80EEENS7_ILi256EEEEEELi256ENS_6half_tEfNS_4arch4Sm90ELb1ELb0ELb0ELb1ELb1ELb1ELb0ELb1ELb1ELb1ELb1ELb0EEENS1_21CollectiveEpilogueFwdINS6_IJSA_SC_SB_EEES9_SE_SG_Li256ELb1ELb1ELb1ELb0EEENS1_36VarlenDynamicPersistentTileSchedulerILi128ELi80ELi256ELi128ELb1ELb1ELb1ELb1ELb1ELb1EEEEEEEEEvNT_6ParamsE,"ax",@progbits
	.align	128
.text._ZN7cutlass13device_kernelIN5flash11enable_sm90INS1_16FlashAttnFwdSm90INS1_25CollectiveMainloopFwdSm90ILi2EN4cute5tupleIJNS5_1CILi1EEES8_S8_EEENS6_IJNS7_ILi128EEENS7_ILi80EEENS7_ILi256EEEEEELi256ENS_6half_tEfNS_4arch4Sm90ELb1ELb0ELb0ELb1ELb1ELb1ELb0ELb1ELb1ELb1ELb1ELb0EEENS1_21CollectiveEpilogueFwdINS6_IJSA_SC_SB_EEES9_SE_SG_Li256ELb1ELb1ELb1ELb0EEENS1_36VarlenDynamicPersistentTileSchedulerILi128ELi80ELi256ELi128ELb1ELb1ELb1ELb1ELb1ELb1EEEEEEEEEvNT_6ParamsE:
        .type           _ZN7cutlass13device_kernelIN5flash11enable_sm90INS1_16FlashAttnFwdSm90INS1_25CollectiveMainloopFwdSm90ILi2EN4cute5tupleIJNS5_1CILi1EEES8_S8_EEENS6_IJNS7_ILi128EEENS7_ILi80EEENS7_ILi256EEEEEELi256ENS_6half_tEfNS_4arch4Sm90ELb1ELb0ELb0ELb1ELb1ELb1ELb0ELb1ELb1ELb1ELb1ELb0EEENS1_21CollectiveEpilogueFwdINS6_IJSA_SC_SB_EEES9_SE_SG_Li256ELb1ELb1ELb1ELb0EEENS1_36VarlenDynamicPersistentTileSchedulerILi128ELi80ELi256ELi128ELb1ELb1ELb1ELb1ELb1ELb1EEEEEEEEEvNT_6ParamsE,@function
        .size           _ZN7cutlass13device_kernelIN5flash11enable_sm90INS1_16FlashAttnFwdSm90INS1_25CollectiveMainloopFwdSm90ILi2EN4cute5tupleIJNS5_1CILi1EEES8_S8_EEENS6_IJNS7_ILi128EEENS7_ILi80EEENS7_ILi256EEEEEELi256ENS_6half_tEfNS_4arch4Sm90ELb1ELb0ELb0ELb1ELb1ELb1ELb0ELb1ELb1ELb1ELb1ELb0EEENS1_21CollectiveEpilogueFwdINS6_IJSA_SC_SB_EEES9_SE_SG_Li256ELb1ELb1ELb1ELb0EEENS1_36VarlenDynamicPersistentTileSchedulerILi128ELi80ELi256ELi128ELb1ELb1ELb1ELb1ELb1ELb1EEEEEEEEEvNT_6ParamsE,(.L_x_17 - _ZN7cutlass13device_kernelIN5flash11enable_sm90INS1_16FlashAttnFwdSm90INS1_25CollectiveMainloopFwdSm90ILi2EN4cute5tupleIJNS5_1CILi1EEES8_S8_EEENS6_IJNS7_ILi128EEENS7_ILi80EEENS7_ILi256EEEEEELi256ENS_6half_tEfNS_4arch4Sm90ELb1ELb0ELb0ELb1ELb1ELb1ELb0ELb1ELb1ELb1ELb1ELb0EEENS1_21CollectiveEpilogueFwdINS6_IJSA_SC_SB_EEES9_SE_SG_Li256ELb1ELb1ELb1ELb0EEENS1_36VarlenDynamicPersistentTileSchedulerILi128ELi80ELi256ELi128ELb1ELb1ELb1ELb1ELb1ELb1EEEEEEEEEvNT_6ParamsE)
        .other          _ZN7cutlass13device_kernelIN5flash11enable_sm90INS1_16FlashAttnFwdSm90INS1_25CollectiveMainloopFwdSm90ILi2EN4cute5tupleIJNS5_1CILi1EEES8_S8_EEENS6_IJNS7_ILi128EEENS7_ILi80EEENS7_ILi256EEEEEELi256ENS_6half_tEfNS_4arch4Sm90ELb1ELb0ELb0ELb1ELb1ELb1ELb0ELb1ELb1ELb1ELb1ELb0EEENS1_21CollectiveEpilogueFwdINS6_IJSA_SC_SB_EEES9_SE_SG_Li256ELb1ELb1ELb1ELb0EEENS1_36VarlenDynamicPersistentTileSchedulerILi128ELi80ELi256ELi128ELb1ELb1ELb1ELb1ELb1ELb1EEEEEEEEEvNT_6ParamsE,@"STO_CUDA_ENTRY STV_DEFAULT"
_ZN7cutlass13device_kernelIN5flash11enable_sm90INS1_16FlashAttnFwdSm90INS1_25CollectiveMainloopFwdSm90ILi2EN4cute5tupleIJNS5_1CILi1EEES8_S8_EEENS6_IJNS7_ILi128EEENS7_ILi80EEENS7_ILi256EEEEEELi256ENS_6half_tEfNS_4arch4Sm90ELb1ELb0ELb0ELb1ELb1ELb1ELb0ELb1ELb1ELb1ELb1ELb0EEENS1_21CollectiveEpilogueFwdINS6_IJSA_SC_SB_EEES9_SE_SG_Li256ELb1ELb1ELb1ELb0EEENS1_36VarlenDynamicPersistentTileSchedulerILi128ELi80ELi256ELi128ELb1ELb1ELb1ELb1ELb1ELb1EEEEEEEEEvNT_6ParamsE:
[----:B------:R-:W-:Y:S01]  /*0000*/  LDC R1, c[0x0][0x37c] ;  /* 0x0000df00ff017b82 */ /* 0x000fe20000000800 */
[----:B------:R-:W-:Y:S05]  /*0010*/  EXIT ;  /* 0x000000000000794d */ /* 0x000fea0003800000 */
.L_x_8:
        /* <DEDUP_REMOVED lines=14> */
.L_x_17:


//--------------------- .nv.shared.reserved.0     --------------------------
	.section	.nv.shared.reserved.0,"aw",@nobits
	.weak		__nv_reservedSMEM_offset_0_alias
	.size		__nv_reservedSMEM_offset_0_alias, 0, 64
	.other		__nv_reservedSMEM_offset_0_alias,@"STO_CUDA_RESERVED_SHARED STV_DEFAULT"
__nv_reservedSMEM_offset_0_alias:
	.zero		0
	.zero		64


//--------------------- .nv.global                --------------------------
	.section	.nv.global,"aw",@nobits
.nv.global:
	.type		_ZN78_INTERNAL_435ebb03_42_flash_fwd_hdim256_fp16_paged_split_sm90_cu_e763cb1e_35464cute1_E,@object
	.size		_ZN78_INTERNAL_435ebb03_42_flash_fwd_hdim256_fp16_paged_split_sm90_cu_e763cb1e_35464cute1_E,(_ZN78_INTERNAL_435ebb03_42_flash_fwd_hdim256_fp16_paged_split_sm90_cu_e763cb1e_35464cuda3std3__45__cpo6cbeginE - _ZN78_INTERNAL_435ebb03_42_flash_fwd_hdim256_fp16_paged_split_sm90_cu_e763cb1e_35464cute1_E)
_ZN78_INTERNAL_435ebb03_42_flash_fwd_hdim256_fp16_paged_split_sm90_cu_e763cb1e_35464cute1_E:
	.zero		1
	.type		_ZN78_INTERNAL_435ebb03_42_flash_fwd_hdim256_fp16_paged_split_sm90_cu_e763cb1e_35464cuda3std3__45__cpo6cbeginE,@object
	.size		_ZN78_INTERNAL_435ebb03_42_flash_fwd_hdim256_fp16_paged_split_sm90_cu_e763cb1e_35464cuda3std3__45__cpo6cbeginE,(_ZN78_INTERNAL_435ebb03_42_flash_fwd_hdim256_fp16_paged_split_sm90_cu_e763cb1e_35464cuda3std3__48in_placeE - _ZN78_INTERNAL_435ebb03_42_flash_fwd_hdim256_fp16_paged_split_sm90_cu_e763cb1e_35464cuda3std3__45__cpo6cbeginE)
_ZN78_INTERNAL_435ebb03_42_flash_fwd_hdim256_fp16_paged_split_sm90_cu_e763cb1e_35464cuda3std3__45__cpo6cbeginE:
	.zero		1
	.type		_ZN78_INTERNAL_435ebb03_42_flash_fwd_hdim256_fp16_paged_split_sm90_cu_e763cb1e_35464cuda3std3__48in_placeE,@object
	.size		_ZN78_INTERNAL_435ebb03_42_flash_fwd_hdim256_fp16_paged_split_sm90_cu_e763cb1e_35464cuda3std3__48in_placeE,(_ZN78_INTERNAL_435ebb03_42_flash_fwd_hdim256_fp16_paged_split_sm90_cu_e763cb1e_35464cuda3std6ranges3__45__cpo9iter_moveE - _ZN78_INTERNAL_435ebb03_42_flash_fwd_hdim256_fp16_paged_split_sm90_cu_e763cb1e_35464cuda3std3__48in_placeE)
_ZN78_INTERNAL_435ebb03_42_flash_fwd_hdim256_fp16_paged_split_sm90_cu_e763cb1e_35464cuda3std3__48in_placeE:
	.zero		1
	.type		_ZN78_INTERNAL_435ebb03_42_flash_fwd_hdim256_fp16_paged_split_sm90_cu_e763cb1e_35464cuda3std6ranges3__45__cpo9iter_moveE,@object
	.size		_ZN78_INTERNAL_435ebb03_42_flash_fwd_hdim256_fp16_paged_split_sm90_cu_e763cb1e_35464cuda3std6ranges3__45__cpo9iter_moveE,(_ZN78_INTERNAL_435ebb03_42_flash_fwd_hdim256_fp16_paged_split_sm90_cu_e763cb1e_35464cuda3std3__45__cpo5beginE - _ZN78_INTERNAL_435ebb03_42_flash_fwd_hdim256_fp16_paged_split_sm90_cu_e763cb1e_35464cuda3std6ranges3__45__cpo9iter_moveE)
_ZN78_INTERNAL_435ebb03_42_flash_fwd_hdim256_fp16_paged_split_sm90_cu_e763cb1e_35464cuda3std6ranges3__45__cpo9iter_moveE:
	.zero		1
	.type		_ZN78_INTERNAL_435ebb03_42_flash_fwd_hdim256_fp16_paged_split_sm90_cu_e763cb1e_35464cuda3std3__45__cpo5beginE,@object
	.size		_ZN78_INTERNAL_435ebb03_42_flash_fwd_hdim256_fp16_paged_split_sm90_cu_e763cb1e_35464cuda3std3__45__cpo5beginE,(_ZN78_INTERNAL_435ebb03_42_flash_fwd_hdim256_fp16_paged_split_sm90_cu_e763cb1e_35464cuda3std3__480_GLOBAL__N__435ebb03_42_flash_fwd_hdim256_fp16_paged_split_sm90_cu_e763cb1e_35466ignoreE - _ZN78_INTERNAL_435ebb03_42_flash_fwd_hdim256_fp16_paged_split_sm90_cu_e763cb1e_35464cuda3std3__45__cpo5beginE)
_ZN78_INTERNAL_435ebb03_42_flash_fwd_hdim256_fp16_paged_split_sm90_cu_e763cb1e_35464cuda3std3__45__cpo5beginE:
	.zero		1
	.type		_ZN78_INTERNAL_435ebb03_42_flash_fwd_hdim256_fp16_paged_split_sm90_cu_e763cb1e_35464cuda3std3__480_GLOBAL__N__435ebb03_42_flash_fwd_hdim256_fp16_paged_split_sm90_cu_e763cb1e_35466ignoreE,@object
	.size		_ZN78_INTERNAL_435ebb03_42_flash_fwd_hdim256_fp16_paged_split_sm90_cu_e763cb1e_35464cuda3std3__480_GLOBAL__N__435ebb03_42_flash_fwd_hdim256_fp16_paged_split_sm90_cu_e763cb1e_35466ignoreE,(_ZN78_INTERNAL_435ebb03_42_flash_fwd_hdim256_fp16_paged_split_sm90_cu_e763cb1e_35464cute7productE - _ZN78_INTERNAL_435ebb03_42_flash_fwd_hdim256_fp16_paged_split_sm90_cu_e763cb1e_35464cuda3std3__480_GLOBAL__N__435ebb03_42_flash_fwd_hdim256_fp16_paged_split_sm90_cu_e763cb1e_35466ignoreE)
_ZN78_INTERNAL_435ebb03_42_flash_fwd_hdim256_fp16_paged_split_sm90_cu_e763cb1e_35464cuda3std3__480_GLOBAL__N__435ebb03_42_flash_fwd_hdim256_fp16_paged_split_sm90_cu_e763cb1e_35466ignoreE:
	.zero		1
	.type		_ZN78_INTERNAL_435ebb03_42_flash_fwd_hdim256_fp16_paged_split_sm90_cu_e763cb1e_35464cute7productE,@object
	.size		_ZN78_INTERNAL_435ebb03_42_flash_fwd_hdim256_fp16_paged_split_sm90_cu_e763cb1e_35464cute7productE,(_ZN78_INTERNAL_435ebb03_42_flash_fwd_hdim256_fp16_paged_split_sm90_cu_e763cb1e_35464cuda3std3__45__cpo3endE - _ZN78_INTERNAL_435ebb03_42_flash_fwd_hdim256_fp16_paged_split_sm90_cu_e763cb1e_35464cute7productE)
_ZN78_INTERNAL_435ebb03_42_flash_fwd_hdim256_fp16_paged_split_sm90_cu_e763cb1e_35464cute7productE:
	.zero		1
	.type		_ZN78_INTERNAL_435ebb03_42_flash_fwd_hdim256_fp16_paged_split_sm90_cu_e763cb1e_35464cuda3std3__45__cpo3endE,@object
	.size		_ZN78_INTERNAL_435ebb03_42_flash_fwd_hdim256_fp16_paged_split_sm90_cu_e763cb1e_35464cuda3std3__45__cpo3endE,(_ZN78_INTERNAL_435ebb03_42_flash_fwd_hdim256_fp16_paged_split_sm90_cu_e763cb1e_35464cuda3std3__419piecewise_constructE - _ZN78_INTERNAL_435ebb03_42_flash_fwd_hdim256_fp16_paged_split_sm90_cu_e763cb1e_35464cuda3std3__45__cpo3endE)
_ZN78_INTERNAL_435ebb03_42_flash_fwd_hdim256_fp16_paged_split_sm90_cu_e763cb1e_35464cuda3std3__45__cpo3endE:
	.zero		1
	.type		_ZN78_INTERNAL_435ebb03_42_flash_fwd_hdim256_fp16_paged_split_sm90_cu_e763cb1e_35464cuda3std3__419piecewise_constructE,@object
	.size		_ZN78_INTERNAL_435ebb03_42_flash_fwd_hdim256_fp16_paged_split_sm90_cu_e763cb1e_35464cuda3std3__419piecewise_constructE,(_ZN78_INTERNAL_435ebb03_42_flash_fwd_hdim256_fp16_paged_split_sm90_cu_e763cb1e_35464cuda3std3__45__cpo4cendE - _ZN78_INTERNAL_435ebb03_42_flash_fwd_hdim256_fp16_paged_split_sm90_cu_e763cb1e_35464cuda3std3__419piecewise_constructE)
_ZN78_INTERNAL_435ebb03_42_flash_fwd_hdim256_fp16_paged_split_sm90_cu_e763cb1e_35464cuda3std3__419piecewise_constructE:
	.zero		1
	.type		_ZN78_INTERNAL_435ebb03_42_flash_fwd_hdim256_fp16_paged_split_sm90_cu_e763cb1e_35464cuda3std3__45__cpo4cendE,@object
	.size		_ZN78_INTERNAL_435ebb03_42_flash_fwd_hdim256_fp16_paged_split_sm90_cu_e763cb1e_35464cuda3std3__45__cpo4cendE,(_ZN78_INTERNAL_435ebb03_42_flash_fwd_hdim256_fp16_paged_split_sm90_cu_e763cb1e_35464cuda3std6ranges3__45__cpo4swapE - _ZN78_INTERNAL_435ebb03_42_flash_fwd_hdim256_fp16_paged_split_sm90_cu_e763cb1e_35464cuda3std3__45__cpo4cendE)
_ZN78_INTERNAL_435ebb03_42_flash_fwd_hdim256_fp16_paged_split_sm90_cu_e763cb1e_35464cuda3std3__45__cpo4cendE:
	.zero		1
	.type		_ZN78_INTERNAL_435ebb03_42_flash_fwd_hdim256_fp16_paged_split_sm90_cu_e763cb1e_35464cuda3std6ranges3__45__cpo4swapE,@object
	.size		_ZN78_INTERNAL_435ebb03_42_flash_fwd_hdim256_fp16_paged_split_sm90_cu_e763cb1e_35464cuda3std6ranges3__45__cpo4swapE,(.L_7 - _ZN78_INTERNAL_435ebb03_42_flash_fwd_hdim256_fp16_paged_split_sm90_cu_e763cb1e_35464cuda3std6ranges3__45__cpo4swapE)
_ZN78_INTERNAL_435ebb03_42_flash_fwd_hdim256_fp16_paged_split_sm90_cu_e763cb1e_35464cuda3std6ranges3__45__cpo4swapE:
	.zero		1
.L_7:


//--------------------- .nv.constant0._ZN7cutlass13device_kernelIN5flash11enable_sm90INS1_16FlashAttnFwdSm90INS1_25CollectiveMainloopFwdSm90ILi2EN4cute5tupleIJNS5_1CILi1EEES8_S8_EEENS6_IJNS7_ILi128EEENS7_ILi80EEENS7_ILi256EEEEEELi256ENS_6half_tEfNS_4arch4Sm90ELb0ELb0ELb0ELb0ELb1ELb0ELb0ELb1ELb1ELb1ELb1ELb0EEENS1_21CollectiveEpilogueFwdINS6_IJSA_SC_SB_EEES9_SE_SG_Li256ELb0ELb1ELb1ELb0EEENS1_19SingleTileSchedulerILb0ELb1ELb1ELi128EEEEEEEEEvNT_6ParamsE --------------------------
	.section	.nv.constant0._ZN7cutlass13device_kernelIN5flash11enable_sm90INS1_16FlashAttnFwdSm90INS1_25CollectiveMainloopFwdSm90ILi2EN4cute5tupleIJNS5_1CILi1EEES8_S8_EEENS6_IJNS7_ILi128EEENS7_ILi80EEENS7_ILi256EEEEEELi256ENS_6half_tEfNS_4arch4Sm90ELb0ELb0ELb0ELb0ELb1ELb0ELb0ELb1ELb1ELb1ELb1ELb0EEENS1_21CollectiveEpilogueFwdINS6_IJSA_SC_SB_EEES9_SE_SG_Li256ELb0ELb1ELb1ELb0EEENS1_19SingleTileSchedulerILb0ELb1ELb1ELi128EEEEEEEEEvNT_6ParamsE,"a",@progbits
	.sectionflags	@""
	.align	4
.nv.constant0._ZN7cutlass13device_kernelIN5flash11enable_sm90INS1_16FlashAttnFwdSm90INS1_25CollectiveMainloopFwdSm90ILi2EN4cute5tupleIJNS5_1CILi1EEES8_S8_EEENS6_IJNS7_ILi128EEENS7_ILi80EEENS7_ILi256EEEEEELi256ENS_6half_tEfNS_4arch4Sm90ELb0ELb0ELb0ELb0ELb1ELb0ELb0ELb1ELb1ELb1ELb1ELb0EEENS1_21CollectiveEpilogueFwdINS6_IJSA_SC_SB_EEES9_SE_SG_Li256ELb0ELb1ELb1ELb0EEENS1_19SingleTileSchedulerILb0ELb1ELb1ELi128EEEEEEEEEvNT_6ParamsE:
	.zero		3456


//--------------------- .nv.constant0._ZN7cutlass13device_kernelIN5flash11enable_sm90INS1_16FlashAttnFwdSm90INS1_25CollectiveMainloopFwdSm90ILi2EN4cute5tupleIJNS5_1CILi1EEES8_S8_EEENS6_IJNS7_ILi128EEENS7_ILi80EEENS7_ILi256EEEEEELi256ENS_6half_tEfNS_4arch4Sm90ELb0ELb0ELb0ELb1ELb1ELb0ELb0ELb1ELb1ELb1ELb1ELb0EEENS1_21CollectiveEpilogueFwdINS6_IJSA_SC_SB_EEES9_SE_SG_Li256ELb1ELb1ELb1ELb0EEENS1_36VarlenDynamicPersistentTileSchedulerILi128ELi80ELi256ELi128ELb1ELb1ELb1ELb0ELb1ELb1EEEEEEEEEvNT_6ParamsE --------------------------
	.section	.nv.constant0._ZN7cutlass13device_kernelIN5flash11enable_sm90INS1_16FlashAttnFwdSm90INS1_25CollectiveMainloopFwdSm90ILi2EN4cute5tupleIJNS5_1CILi1EEES8_S8_EEENS6_IJNS7_ILi128EEENS7_ILi80EEENS7_ILi256EEEEEELi256ENS_6half_tEfNS_4arch4Sm90ELb0ELb0ELb0ELb1ELb1ELb0ELb0ELb1ELb1ELb1ELb1ELb0EEENS1_21CollectiveEpilogueFwdINS6_IJSA_SC_SB_EEES9_SE_SG_Li256ELb1ELb1ELb1ELb0EEENS1_36VarlenDynamicPersistentTileSchedulerILi128ELi80ELi256ELi128ELb1ELb1ELb1ELb0ELb1ELb1EEEEEEEEEvNT_6ParamsE,"a",@progbits
	.sectionflags	@""
	.align	4
.nv.constant0._ZN7cutlass13device_kernelIN5flash11enable_sm90INS1_16FlashAttnFwdSm90INS1_25CollectiveMainloopFwdSm90ILi2EN4cute5tupleIJNS5_1CILi1EEES8_S8_EEENS6_IJNS7_ILi128EEENS7_ILi80EEENS7_ILi256EEEEEELi256ENS_6half_tEfNS_4arch4Sm90ELb0ELb0ELb0ELb1ELb1ELb0ELb0ELb1ELb1ELb1ELb1ELb0EEENS1_21CollectiveEpilogueFwdINS6_IJSA_SC_SB_EEES9_SE_SG_Li256ELb1ELb1ELb1ELb0EEENS1_36VarlenDynamicPersistentTileSchedulerILi128ELi80ELi256ELi128ELb1ELb1ELb1ELb0ELb1ELb1EEEEEEEEEvNT_6ParamsE:
	.zero		3584


//--------------------- .nv.constant0._ZN7cutlass13device_kernelIN5flash11enable_sm90INS1_16FlashAttnFwdSm90INS1_25CollectiveMainloopFwdSm90ILi2EN4cute5tupleIJNS5_1CILi1EEES8_S8_EEENS6_IJNS7_ILi128EEENS7_ILi80EEENS7_ILi256EEEEEELi256ENS_6half_tEfNS_4arch4Sm90ELb0ELb0ELb0ELb1ELb1ELb1ELb0ELb1ELb1ELb1ELb1ELb0EEENS1_21CollectiveEpilogueFwdINS6_IJSA_SC_SB_EEES9_SE_SG_Li256ELb1ELb1ELb1ELb0EEENS1_36VarlenDynamicPersistentTileSchedulerILi128ELi80ELi256ELi128ELb1ELb1ELb1ELb0ELb1ELb1EEEEEEEEEvNT_6ParamsE --------------------------
	.section	.nv.constant0._ZN7cutlass13device_kernelIN5flash11enable_sm90INS1_16FlashAttnFwdSm90INS1_25CollectiveMainloopFwdSm90ILi2EN4cute5tupleIJNS5_1CILi1EEES8_S8_EEENS6_IJNS7_ILi128EEENS7_ILi80EEENS7_ILi256EEEEEELi256ENS_6half_tEfNS_4arch4Sm90ELb0ELb0ELb0ELb1ELb1ELb1ELb0ELb1ELb1ELb1ELb1ELb0EEENS1_21CollectiveEpilogueFwdINS6_IJSA_SC_SB_EEES9_SE_SG_Li256ELb1ELb1ELb1ELb0EEENS1_36VarlenDynamicPersistentTileSchedulerILi128ELi80ELi256ELi128ELb1ELb1ELb1ELb0ELb1ELb1EEEEEEEEEvNT_6ParamsE,"a",@progbits
	.sectionflags	@""
	.align	4
.nv.constant0._ZN7cutlass13device_kernelIN5flash11enable_sm90INS1_16FlashAttnFwdSm90INS1_25CollectiveMainloopFwdSm90ILi2EN4cute5tupleIJNS5_1CILi1EEES8_S8_EEENS6_IJNS7_ILi128EEENS7_ILi80EEENS7_ILi256EEEEEELi256ENS_6half_tEfNS_4arch4Sm90ELb0ELb0ELb0ELb1ELb1ELb1ELb0ELb1ELb1ELb1ELb1ELb0EEENS1_21CollectiveEpilogueFwdINS6_IJSA_SC_SB_EEES9_SE_SG_Li256ELb1ELb1ELb1ELb0EEENS1_36VarlenDynamicPersistentTileSchedulerILi128ELi80ELi256ELi128ELb1ELb1ELb1ELb0ELb1ELb1EEEEEEEEEvNT_6ParamsE:
	.zero		3584


//--------------------- .nv.constant0._ZN7cutlass13device_kernelIN5flash11enable_sm90INS1_16FlashAttnFwdSm90INS1_25CollectiveMainloopFwdSm90ILi2EN4cute5tupleIJNS5_1CILi1EEES8_S8_EEENS6_IJNS7_ILi128EEENS7_ILi64EEENS7_ILi256EEEEEELi256ENS_6half_tEfNS_4arch4Sm90ELb0ELb1ELb0ELb0ELb1ELb0ELb0ELb1ELb1ELb1ELb1ELb0EEENS1_21CollectiveEpilogueFwdINS6_IJSA_SC_SB_EEES9_SE_SG_Li256ELb0ELb1ELb1ELb0EEENS1_19SingleTileSchedulerILb0ELb1ELb1ELi128EEEEEEEEEvNT_6ParamsE --------------------------
	.section	.nv.constant0._ZN7cutlass13device_kernelIN5flash11enable_sm90INS1_16FlashAttnFwdSm90INS1_25CollectiveMainloopFwdSm90ILi2EN4cute5tupleIJNS5_1CILi1EEES8_S8_EEENS6_IJNS7_ILi128EEENS7_ILi64EEENS7_ILi256EEEEEELi256ENS_6half_tEfNS_4arch4Sm90ELb0ELb1ELb0ELb0ELb1ELb0ELb0ELb1ELb1ELb1ELb1ELb0EEENS1_21CollectiveEpilogueFwdINS6_IJSA_SC_SB_EEES9_SE_SG_Li256ELb0ELb1ELb1ELb0EEENS1_19SingleTileSchedulerILb0ELb1ELb1ELi128EEEEEEEEEvNT_6ParamsE,"a",@progbits
	.sectionflags	@""
	.align	4
.nv.constant0._ZN7cutlass13device_kernelIN5flash11enable_sm90INS1_16FlashAttnFwdSm90INS1_25CollectiveMainloopFwdSm90ILi2EN4cute5tupleIJNS5_1CILi1EEES8_S8_EEENS6_IJNS7_ILi128EEENS7_ILi64EEENS7_ILi256EEEEEELi256ENS_6half_tEfNS_4arch4Sm90ELb0ELb1ELb0ELb0ELb1ELb0ELb0ELb1ELb1ELb1ELb1ELb0EEENS1_21CollectiveEpilogueFwdINS6_IJSA_SC_SB_EEES9_SE_SG_Li256ELb0ELb1ELb1ELb0EEENS1_19SingleTileSchedulerILb0ELb1ELb1ELi128EEEEEEEEEvNT_6ParamsE:
	.zero		3456


//--------------------- .nv.constant0._ZN7cutlass13device_kernelIN5flash11enable_sm90INS1_16FlashAttnFwdSm90INS1_25CollectiveMainloopFwdSm90ILi2EN4cute5tupleIJNS5_1CILi1EEES8_S8_EEENS6_IJNS7_ILi128EEENS7_ILi64EEENS7_ILi256EEEEEELi256ENS_6half_tEfNS_4arch4Sm90ELb0ELb1ELb0ELb1ELb1ELb0ELb0ELb1ELb1ELb1ELb1ELb0EEENS1_21CollectiveEpilogueFwdINS6_IJSA_SC_SB_EEES9_SE_SG_Li256ELb1ELb1ELb1ELb0EEENS1_36VarlenDynamicPersistentTileSchedulerILi128ELi64ELi256ELi128ELb1ELb1ELb1ELb1ELb0ELb1EEEEEEEEEvNT_6ParamsE --------------------------
	.section	.nv.constant0._ZN7cutlass13device_kernelIN5flash11enable_sm90INS1_16FlashAttnFwdSm90INS1_25CollectiveMainloopFwdSm90ILi2EN4cute5tupleIJNS5_1CILi1EEES8_S8_EEENS6_IJNS7_ILi128EEENS7_ILi64EEENS7_ILi256EEEEEELi256ENS_6half_tEfNS_4arch4Sm90ELb0ELb1ELb0ELb1ELb1ELb0ELb0ELb1ELb1ELb1ELb1ELb0EEENS1_21CollectiveEpilogueFwdINS6_IJSA_SC_SB_EEES9_SE_SG_Li256ELb1ELb1ELb1ELb0EEENS1_36VarlenDynamicPersistentTileSchedulerILi128ELi64ELi256ELi128ELb1ELb1ELb1ELb1ELb0ELb1EEEEEEEEEvNT_6ParamsE,"a",@progbits
	.sectionflags	@""
	.align	4
.nv.constant0._ZN7cutlass13device_kernelIN5flash11enable_sm90INS1_16FlashAttnFwdSm90INS1_25CollectiveMainloopFwdSm90ILi2EN4cute5tupleIJNS5_1CILi1EEES8_S8_EEENS6_IJNS7_ILi128EEENS7_ILi64EEENS7_ILi256EEEEEELi256ENS_6half_tEfNS_4arch4Sm90ELb0ELb1ELb0ELb1ELb1ELb0ELb0ELb1ELb1ELb1ELb1ELb0EEENS1_21CollectiveEpilogueFwdINS6_IJSA_SC_SB_EEES9_SE_SG_Li256ELb1ELb1ELb1ELb0EEENS1_36VarlenDynamicPersistentTileSchedulerILi128ELi64ELi256ELi128ELb1ELb1ELb1ELb1ELb0ELb1EEEEEEEEEvNT_6ParamsE:
	.zero		3584


//--------------------- .nv.constant0._ZN7cutlass13device_kernelIN5flash11enable_sm90INS1_16FlashAttnFwdSm90INS1_25CollectiveMainloopFwdSm90ILi2EN4cute5tupleIJNS5_1CILi1EEES8_S8_EEENS6_IJNS7_ILi128EEENS7_ILi64EEENS7_ILi256EEEEEELi256ENS_6half_tEfNS_4arch4Sm90ELb0ELb1ELb0ELb1ELb1ELb1ELb0ELb1ELb1ELb1ELb1ELb0EEENS1_21CollectiveEpilogueFwdINS6_IJSA_SC_SB_EEES9_SE_SG_Li256ELb1ELb1ELb1ELb0EEENS1_36VarlenDynamicPersistentTileSchedulerILi128ELi64ELi256ELi128ELb1ELb1ELb1ELb1ELb0ELb1EEEEEEEEEvNT_6ParamsE --------------------------
	.section	.nv.constant0._ZN7cutlass13device_kernelIN5flash11enable_sm90INS1_16FlashAttnFwdSm90INS1_25CollectiveMainloopFwdSm90ILi2EN4cute5tupleIJNS5_1CILi1EEES8_S8_EEENS6_IJNS7_ILi128EEENS7_ILi64EEENS7_ILi256EEEEEELi256ENS_6half_tEfNS_4arch4Sm90ELb0ELb1ELb0ELb1ELb1ELb1ELb0ELb1ELb1ELb1ELb1ELb0EEENS1_21CollectiveEpilogueFwdINS6_IJSA_SC_SB_EEES9_SE_SG_Li256ELb1ELb1ELb1ELb0EEENS1_36VarlenDynamicPersistentTileSchedulerILi128ELi64ELi256ELi128ELb1ELb1ELb1ELb1ELb0ELb1EEEEEEEEEvNT_6ParamsE,"a",@progbits
	.sectionflags	@""
	.align	4
.nv.constant0._ZN7cutlass13device_kernelIN5flash11enable_sm90INS1_16FlashAttnFwdSm90INS1_25CollectiveMainloopFwdSm90ILi2EN4cute5tupleIJNS5_1CILi1EEES8_S8_EEENS6_IJNS7_ILi128EEENS7_ILi64EEENS7_ILi256EEEEEELi256ENS_6half_tEfNS_4arch4Sm90ELb0ELb1ELb0ELb1ELb1ELb1ELb0ELb1ELb1ELb1ELb1ELb0EEENS1_21CollectiveEpilogueFwdINS6_IJSA_SC_SB_EEES9_SE_SG_Li256ELb1ELb1ELb1ELb0EEENS1_36VarlenDynamicPersistentTileSchedulerILi128ELi64ELi256ELi128ELb1ELb1ELb1ELb1ELb0ELb1EEEEEEEEEvNT_6ParamsE:
	.zero		3584


//--------------------- .nv.constant0._ZN7cutlass13device_kernelIN5flash11enable_sm90INS1_16FlashAttnFwdSm90INS1_25CollectiveMainloopFwdSm90ILi2EN4cute5tupleIJNS5_1CILi1EEES8_S8_EEENS6_IJNS7_ILi128EEENS7_ILi80EEENS7_ILi256EEEEEELi256ENS_6half_tEfNS_4arch4Sm90ELb1ELb0ELb0ELb0ELb1ELb0ELb0ELb1ELb1ELb1ELb1ELb0EEENS1_21CollectiveEpilogueFwdINS6_IJSA_SC_SB_EEES9_SE_SG_Li256ELb0ELb1ELb1ELb0EEENS1_19SingleTileSchedulerILb0ELb1ELb1ELi128EEEEEEEEEvNT_6ParamsE --------------------------
	.section	.nv.constant0._ZN7cutlass13device_kernelIN5flash11enable_sm90INS1_16FlashAttnFwdSm90INS1_25CollectiveMainloopFwdSm90ILi2EN4cute5tupleIJNS5_1CILi1EEES8_S8_EEENS6_IJNS7_ILi128EEENS7_ILi80EEENS7_ILi256EEEEEELi256ENS_6half_tEfNS_4arch4Sm90ELb1ELb0ELb0ELb0ELb1ELb0ELb0ELb1ELb1ELb1ELb1ELb0EEENS1_21CollectiveEpilogueFwdINS6_IJSA_SC_SB_EEES9_SE_SG_Li256ELb0ELb1ELb1ELb0EEENS1_19SingleTileSchedulerILb0ELb1ELb1ELi128EEEEEEEEEvNT_6ParamsE,"a",@progbits
	.sectionflags	@""
	.align	4
.nv.constant0._ZN7cutlass13device_kernelIN5flash11enable_sm90INS1_16FlashAttnFwdSm90INS1_25CollectiveMainloopFwdSm90ILi2EN4cute5tupleIJNS5_1CILi1EEES8_S8_EEENS6_IJNS7_ILi128EEENS7_ILi80EEENS7_ILi256EEEEEELi256ENS_6half_tEfNS_4arch4Sm90ELb1ELb0ELb0ELb0ELb1ELb0ELb0ELb1ELb1ELb1ELb1ELb0EEENS1_21CollectiveEpilogueFwdINS6_IJSA_SC_SB_EEES9_SE_SG_Li256ELb0ELb1ELb1ELb0EEENS1_19SingleTileSchedulerILb0ELb1ELb1ELi128EEEEEEEEEvNT_6ParamsE:
	.zero		3456


//--------------------- .nv.constant0._ZN7cutlass13device_kernelIN5flash11enable_sm90INS1_16FlashAttnFwdSm90INS1_25CollectiveMainloopFwdSm90ILi2EN4cute5tupleIJNS5_1CILi1EEES8_S8_EEENS6_IJNS7_ILi128EEENS7_ILi80EEENS7_ILi256EEEEEELi256ENS_6half_tEfNS_4arch4Sm90ELb1ELb0ELb0ELb1ELb1ELb0ELb0ELb1ELb1ELb1ELb1ELb0EEENS1_21CollectiveEpilogueFwdINS6_IJSA_SC_SB_EEES9_SE_SG_Li256ELb1ELb1ELb1ELb0EEENS1_36VarlenDynamicPersistentTileSchedulerILi128ELi80ELi256ELi128ELb1ELb1ELb1ELb1ELb1ELb1EEEEEEEEEvNT_6ParamsE --------------------------
	.section	.nv.constant0._ZN7cutlass13device_kernelIN5flash11enable_sm90INS1_16FlashAttnFwdSm90INS1_25CollectiveMainloopFwdSm90ILi2EN4cute5tupleIJNS5_1CILi1EEES8_S8_EEENS6_IJNS7_ILi128EEENS7_ILi80EEENS7_ILi256EEEEEELi256ENS_6half_tEfNS_4arch4Sm90ELb1ELb0ELb0ELb1ELb1ELb0ELb0ELb1ELb1ELb1ELb1ELb0EEENS1_21CollectiveEpilogueFwdINS6_IJSA_SC_SB_EEES9_SE_SG_Li256ELb1ELb1ELb1ELb0EEENS1_36VarlenDynamicPersistentTileSchedulerILi128ELi80ELi256ELi128ELb1ELb1ELb1ELb1ELb1ELb1EEEEEEEEEvNT_6ParamsE,"a",@progbits
	.sectionflags	@""
	.align	4
.nv.constant0._ZN7cutlass13device_kernelIN5flash11enable_sm90INS1_16FlashAttnFwdSm90INS1_25CollectiveMainloopFwdSm90ILi2EN4cute5tupleIJNS5_1CILi1EEES8_S8_EEENS6_IJNS7_ILi128EEENS7_ILi80EEENS7_ILi256EEEEEELi256ENS_6half_tEfNS_4arch4Sm90ELb1ELb0ELb0ELb1ELb1ELb0ELb0ELb1ELb1ELb1ELb1ELb0EEENS1_21CollectiveEpilogueFwdINS6_IJSA_SC_SB_EEES9_SE_SG_Li256ELb1ELb1ELb1ELb0EEENS1_36VarlenDynamicPersistentTileSchedulerILi128ELi80ELi256ELi128ELb1ELb1ELb1ELb1ELb1ELb1EEEEEEEEEvNT_6ParamsE:
	.zero		3584


//--------------------- .nv.constant0._ZN7cutlass13device_kernelIN5flash11enable_sm90INS1_16FlashAttnFwdSm90INS1_25CollectiveMainloopFwdSm90ILi2EN4cute5tupleIJNS5_1CILi1EEES8_S8_EEENS6_IJNS7_ILi128EEENS7_ILi80EEENS7_ILi256EEEEEELi256ENS_6half_tEfNS_4arch4Sm90ELb1ELb0ELb0ELb1ELb1ELb1ELb0ELb1ELb1ELb1ELb1ELb0EEENS1_21CollectiveEpilogueFwdINS6_IJSA_SC_SB_EEES9_SE_SG_Li256ELb1ELb1ELb1ELb0EEENS1_36VarlenDynamicPersistentTileSchedulerILi128ELi80ELi256ELi128ELb1ELb1ELb1ELb1ELb1ELb1EEEEEEEEEvNT_6ParamsE --------------------------
	.section	.nv.constant0._ZN7cutlass13device_kernelIN5flash11enable_sm90INS1_16FlashAttnFwdSm90INS1_25CollectiveMainloopFwdSm90ILi2EN4cute5tupleIJNS5_1CILi1EEES8_S8_EEENS6_IJNS7_ILi128EEENS7_ILi80EEENS7_ILi256EEEEEELi256ENS_6half_tEfNS_4arch4Sm90ELb1ELb0ELb0ELb1ELb1ELb1ELb0ELb1ELb1ELb1ELb1ELb0EEENS1_21CollectiveEpilogueFwdINS6_IJSA_SC_SB_EEES9_SE_SG_Li256ELb1ELb1ELb1ELb0EEENS1_36VarlenDynamicPersistentTileSchedulerILi128ELi80ELi256ELi128ELb1ELb1ELb1ELb1ELb1ELb1EEEEEEEEEvNT_6ParamsE,"a",@progbits
	.sectionflags	@""
	.align	4
.nv.constant0._ZN7cutlass13device_kernelIN5flash11enable_sm90INS1_16FlashAttnFwdSm90INS1_25CollectiveMainloopFwdSm90ILi2EN4cute5tupleIJNS5_1CILi1EEES8_S8_EEENS6_IJNS7_ILi128EEENS7_ILi80EEENS7_ILi256EEEEEELi256ENS_6half_tEfNS_4arch4Sm90ELb1ELb0ELb0ELb1ELb1ELb1ELb0ELb1ELb1ELb1ELb1ELb0EEENS1_21CollectiveEpilogueFwdINS6_IJSA_SC_SB_EEES9_SE_SG_Li256ELb1ELb1ELb1ELb0EEENS1_36VarlenDynamicPersistentTileSchedulerILi128ELi80ELi256ELi128ELb1ELb1ELb1ELb1ELb1ELb1EEEEEEEEEvNT_6ParamsE:
	.zero		3584


//--------------------- SYMBOLS --------------------------

	.type		.nv.reservedSmem.offset0,@object
	.size		.nv.reservedSmem.offset0,0x4
